	.target	sm_100a

	.elftype	@"ET_EXEC"


//--------------------- .note.nv.tkinfo           --------------------------
	.section	.note.nv.tkinfo,"",@"SHT_NOTE"
	.sectionflags	@"SHF_NOTE_NV_TKINFO"
	.tkinfo
        /*0018*/ 	.word	0x00000002
        /*0030*/ 	.string	""
        /*0030*/ 	.string	"ptxas"
        /*0030*/ 	.string	"Cuda compilation tools, release 13.0, V13.0.88"
        /*0030*/ 	.string	"Build cuda_13.0.r13.0/compiler.36424714_0"
        /*0030*/ 	.string	"-arch sm_100a -m 64 "



//--------------------- .note.nv.cuinfo           --------------------------
	.section	.note.nv.cuinfo,"",@"SHT_NOTE"
	.sectionflags	@"SHF_NOTE_NV_CUINFO"
        /*0018*/ 	.short	0x0002
        /*001a*/ 	.short	0x0064
        /*001c*/ 	.short	0x0082
	.zero		2


//--------------------- .nv.info                  --------------------------
	.section	.nv.info,"",@"SHT_CUDA_INFO"
	.align	4


	//----- nvinfo : EIATTR_REGCOUNT
	.align		4
        /*0000*/ 	.byte	0x04, 0x2f
        /*0002*/ 	.short	(.L_19 - .L_18)
	.align		4
.L_18:
        /*0004*/ 	.word	index@(_ZN7cutlass13device_kernelINS_4gemm6kernel13GemmUniversalIN4cute5tupleIJiiiiEEENS1_10collective13CollectiveMmaINS1_35MainloopSm100TmaUmmaWarpSpecializedILi10ELi2ELi4ENS5_IJNS4_1CILi2EEESB_NSA_ILi1EEEEEEEENS5_IJNSA_ILi256EEENSA_ILi64EEESG_EEENS_6half_tENS5_IJlSC_lEEESI_SJ_NS4_8TiledMMAINS4_8MMA_AtomIJNS4_26SM100_MMA_F16BF16_2x1SM_SSISI_SI_fLi256ELi64ELNS4_4UMMA5MajorE0ELSO_0ELNSN_7ScaleInE0ELSP_0EEEEEENS4_6LayoutINS5_IJSC_SC_SC_EEENS5_IJNSA_ILi0EEESU_SU_EEEEENS5_IJNS4_10UnderscoreESX_SX_EEEEENS4_28SM100_TMA_2SM_LOAD_MULTICASTENS4_14ComposedLayoutINS4_7SwizzleILi3ELi4ELi3EEENS4_18smem_ptr_flag_bitsILi16EEENSS_INS5_IJNSA_ILi8EEESG_EEENS5_IJSG_SC_EEEEEEEvNS4_8identityENS4_18SM100_TMA_2SM_LOADES1A_vS1B_EENS_8epilogue10collective18CollectiveEpilogueINS1E_23Sm100TmaWarpSpecializedILi3ELi2ELi32ELb1ELb0EEEJNS5_IJNSA_ILi128EEESG_SG_EEENS5_IJNSS_IS1J_SC_EENSS_INSA_ILi32EEESC_EEEEESI_SJ_SI_SJ_NS1E_6fusion15FusionCallbacksIS1I_NS1P_17LinearCombinationISI_fSI_fLNS_15FloatRoundStyleE2EEES1K_S1O_JEEENS4_5SM1004TMEM4LOAD26SM100_TMEM_LOAD_32dp32b32xENS4_13SM90_TMA_LOADENS11_INS12_ILi2ELi4ELi3EEES15_NSS_INS5_IJS16_S1M_EEENS5_IJS1M_SC_EEEEEEENS4_39AutoVectorizingCopyWithAssumedAlignmentILi128EEENS4_14SM90_TMA_STOREES24_S26_S26_EEEvvEEEEvNT_6ParamsE)
        /*0008*/ 	.word	0x00000078


	//----- nvinfo : EIATTR_FRAME_SIZE
	.align		4
.L_19:
        /*000c*/ 	.byte	0x04, 0x11
        /*000e*/ 	.short	(.L_21 - .L_20)
	.align		4
.L_20:
        /*0010*/ 	.word	index@($__internal_2_$__cuda_sm10x_tcgen05_guardrail_trap_unallocated_columns_being_dealloced)
        /*0014*/ 	.word	0x00000000


	//----- nvinfo : EIATTR_FRAME_SIZE
	.align		4
.L_21:
        /*0018*/ 	.byte	0x04, 0x11
        /*001a*/ 	.short	(.L_23 - .L_22)
	.align		4
.L_22:
        /*001c*/ 	.word	index@($__internal_1_$__cuda_sm10x_tcgen05_guardrail_trap_phase_invalid_during_alloc)
        /*0020*/ 	.word	0x00000000


	//----- nvinfo : EIATTR_FRAME_SIZE
	.align		4
.L_23:
        /*0024*/ 	.byte	0x04, 0x11
        /*0026*/ 	.short	(.L_25 - .L_24)
	.align		4
.L_24:
        /*0028*/ 	.word	index@($__internal_0_$__cuda_sm10x_tcgen05_guardrail_trap_col_being_dealloced_not_returned_by_alloc)
        /*002c*/ 	.word	0x00000000


	//----- nvinfo : EIATTR_FRAME_SIZE
	.align		4
.L_25:
        /*0030*/ 	.byte	0x04, 0x11
        /*0032*/ 	.short	(.L_27 - .L_26)
	.align		4
.L_26:
        /*0034*/ 	.word	index@(_ZN7cutlass13device_kernelINS_4gemm6kernel13GemmUniversalIN4cute5tupleIJiiiiEEENS1_10collective13CollectiveMmaINS1_35MainloopSm100TmaUmmaWarpSpecializedILi10ELi2ELi4ENS5_IJNS4_1CILi2EEESB_NSA_ILi1EEEEEEEENS5_IJNSA_ILi256EEENSA_ILi64EEESG_EEENS_6half_tENS5_IJlSC_lEEESI_SJ_NS4_8TiledMMAINS4_8MMA_AtomIJNS4_26SM100_MMA_F16BF16_2x1SM_SSISI_SI_fLi256ELi64ELNS4_4UMMA5MajorE0ELSO_0ELNSN_7ScaleInE0ELSP_0EEEEEENS4_6LayoutINS5_IJSC_SC_SC_EEENS5_IJNSA_ILi0EEESU_SU_EEEEENS5_IJNS4_10UnderscoreESX_SX_EEEEENS4_28SM100_TMA_2SM_LOAD_MULTICASTENS4_14ComposedLayoutINS4_7SwizzleILi3ELi4ELi3EEENS4_18smem_ptr_flag_bitsILi16EEENSS_INS5_IJNSA_ILi8EEESG_EEENS5_IJSG_SC_EEEEEEEvNS4_8identityENS4_18SM100_TMA_2SM_LOADES1A_vS1B_EENS_8epilogue10collective18CollectiveEpilogueINS1E_23Sm100TmaWarpSpecializedILi3ELi2ELi32ELb1ELb0EEEJNS5_IJNSA_ILi128EEESG_SG_EEENS5_IJNSS_IS1J_SC_EENSS_INSA_ILi32EEESC_EEEEESI_SJ_SI_SJ_NS1E_6fusion15FusionCallbacksIS1I_NS1P_17LinearCombinationISI_fSI_fLNS_15FloatRoundStyleE2EEES1K_S1O_JEEENS4_5SM1004TMEM4LOAD26SM100_TMEM_LOAD_32dp32b32xENS4_13SM90_TMA_LOADENS11_INS12_ILi2ELi4ELi3EEES15_NSS_INS5_IJS16_S1M_EEENS5_IJS1M_SC_EEEEEEENS4_39AutoVectorizingCopyWithAssumedAlignmentILi128EEENS4_14SM90_TMA_STOREES24_S26_S26_EEEvvEEEEvNT_6ParamsE)
        /*0038*/ 	.word	0x00000000


	//----- nvinfo : EIATTR_MIN_STACK_SIZE
	.align		4
.L_27:
        /*003c*/ 	.byte	0x04, 0x12
        /*003e*/ 	.short	(.L_29 - .L_28)
	.align		4
.L_28:
        /*0040*/ 	.word	index@(_ZN7cutlass13device_kernelINS_4gemm6kernel13GemmUniversalIN4cute5tupleIJiiiiEEENS1_10collective13CollectiveMmaINS1_35MainloopSm100TmaUmmaWarpSpecializedILi10ELi2ELi4ENS5_IJNS4_1CILi2EEESB_NSA_ILi1EEEEEEEENS5_IJNSA_ILi256EEENSA_ILi64EEESG_EEENS_6half_tENS5_IJlSC_lEEESI_SJ_NS4_8TiledMMAINS4_8MMA_AtomIJNS4_26SM100_MMA_F16BF16_2x1SM_SSISI_SI_fLi256ELi64ELNS4_4UMMA5MajorE0ELSO_0ELNSN_7ScaleInE0ELSP_0EEEEEENS4_6LayoutINS5_IJSC_SC_SC_EEENS5_IJNSA_ILi0EEESU_SU_EEEEENS5_IJNS4_10UnderscoreESX_SX_EEEEENS4_28SM100_TMA_2SM_LOAD_MULTICASTENS4_14ComposedLayoutINS4_7SwizzleILi3ELi4ELi3EEENS4_18smem_ptr_flag_bitsILi16EEENSS_INS5_IJNSA_ILi8EEESG_EEENS5_IJSG_SC_EEEEEEEvNS4_8identityENS4_18SM100_TMA_2SM_LOADES1A_vS1B_EENS_8epilogue10collective18CollectiveEpilogueINS1E_23Sm100TmaWarpSpecializedILi3ELi2ELi32ELb1ELb0EEEJNS5_IJNSA_ILi128EEESG_SG_EEENS5_IJNSS_IS1J_SC_EENSS_INSA_ILi32EEESC_EEEEESI_SJ_SI_SJ_NS1E_6fusion15FusionCallbacksIS1I_NS1P_17LinearCombinationISI_fSI_fLNS_15FloatRoundStyleE2EEES1K_S1O_JEEENS4_5SM1004TMEM4LOAD26SM100_TMEM_LOAD_32dp32b32xENS4_13SM90_TMA_LOADENS11_INS12_ILi2ELi4ELi3EEES15_NSS_INS5_IJS16_S1M_EEENS5_IJS1M_SC_EEEEEEENS4_39AutoVectorizingCopyWithAssumedAlignmentILi128EEENS4_14SM90_TMA_STOREES24_S26_S26_EEEvvEEEEvNT_6ParamsE)
        /*0044*/ 	.word	0x00000000
.L_29:


//--------------------- .nv.compat                --------------------------
	.section	.nv.compat,"",@"SHT_CUDA_COMPAT_INFO"
	.align	4
        /*0000*/ 	.byte	0x02, 0x09, 0x01, 0x00, 0x02, 0x02, 0x02, 0x00, 0x02, 0x05, 0x05, 0x00, 0x03, 0x07, 0x01, 0x01
        /*0010*/ 	.byte	0x02, 0x03, 0x01, 0x00, 0x02, 0x06, 0x01, 0x00, 0x04, 0x0b, 0x08, 0x00, 0x09, 0x00, 0x00, 0x00
        /*0020*/ 	.byte	0x00, 0x00, 0x00, 0x00


//--------------------- .nv.info._ZN7cutlass13device_kernelINS_4gemm6kernel13GemmUniversalIN4cute5tupleIJiiiiEEENS1_10collective13CollectiveMmaINS1_35MainloopSm100TmaUmmaWarpSpecializedILi10ELi2ELi4ENS5_IJNS4_1CILi2EEESB_NSA_ILi1EEEEEEEENS5_IJNSA_ILi256EEENSA_ILi64EEESG_EEENS_6half_tENS5_IJlSC_lEEESI_SJ_NS4_8TiledMMAINS4_8MMA_AtomIJNS4_26SM100_MMA_F16BF16_2x1SM_SSISI_SI_fLi256ELi64ELNS4_4UMMA5MajorE0ELSO_0ELNSN_7ScaleInE0ELSP_0EEEEEENS4_6LayoutINS5_IJSC_SC_SC_EEENS5_IJNSA_ILi0EEESU_SU_EEEEENS5_IJNS4_10UnderscoreESX_SX_EEEEENS4_28SM100_TMA_2SM_LOAD_MULTICASTENS4_14ComposedLayoutINS4_7SwizzleILi3ELi4ELi3EEENS4_18smem_ptr_flag_bitsILi16EEENSS_INS5_IJNSA_ILi8EEESG_EEENS5_IJSG_SC_EEEEEEEvNS4_8identityENS4_18SM100_TMA_2SM_LOADES1A_vS1B_EENS_8epilogue10collective18CollectiveEpilogueINS1E_23Sm100TmaWarpSpecializedILi3ELi2ELi32ELb1ELb0EEEJNS5_IJNSA_ILi128EEESG_SG_EEENS5_IJNSS_IS1J_SC_EENSS_INSA_ILi32EEESC_EEEEESI_SJ_SI_SJ_NS1E_6fusion15FusionCallbacksIS1I_NS1P_17LinearCombinationISI_fSI_fLNS_15FloatRoundStyleE2EEES1K_S1O_JEEENS4_5SM1004TMEM4LOAD26SM100_TMEM_LOAD_32dp32b32xENS4_13SM90_TMA_LOADENS11_INS12_ILi2ELi4ELi3EEES15_NSS_INS5_IJS16_S1M_EEENS5_IJS1M_SC_EEEEEEENS4_39AutoVectorizingCopyWithAssumedAlignmentILi128EEENS4_14SM90_TMA_STOREES24_S26_S26_EEEvvEEEEvNT_6ParamsE --------------------------
	.section	.nv.info._ZN7cutlass13device_kernelINS_4gemm6kernel13GemmUniversalIN4cute5tupleIJiiiiEEENS1_10collective13CollectiveMmaINS1_35MainloopSm100TmaUmmaWarpSpecializedILi10ELi2ELi4ENS5_IJNS4_1CILi2EEESB_NSA_ILi1EEEEEEEENS5_IJNSA_ILi256EEENSA_ILi64EEESG_EEENS_6half_tENS5_IJlSC_lEEESI_SJ_NS4_8TiledMMAINS4_8MMA_AtomIJNS4_26SM100_MMA_F16BF16_2x1SM_SSISI_SI_fLi256ELi64ELNS4_4UMMA5MajorE0ELSO_0ELNSN_7ScaleInE0ELSP_0EEEEEENS4_6LayoutINS5_IJSC_SC_SC_EEENS5_IJNSA_ILi0EEESU_SU_EEEEENS5_IJNS4_10UnderscoreESX_SX_EEEEENS4_28SM100_TMA_2SM_LOAD_MULTICASTENS4_14ComposedLayoutINS4_7SwizzleILi3ELi4ELi3EEENS4_18smem_ptr_flag_bitsILi16EEENSS_INS5_IJNSA_ILi8EEESG_EEENS5_IJSG_SC_EEEEEEEvNS4_8identityENS4_18SM100_TMA_2SM_LOADES1A_vS1B_EENS_8epilogue10collective18CollectiveEpilogueINS1E_23Sm100TmaWarpSpecializedILi3ELi2ELi32ELb1ELb0EEEJNS5_IJNSA_ILi128EEESG_SG_EEENS5_IJNSS_IS1J_SC_EENSS_INSA_ILi32EEESC_EEEEESI_SJ_SI_SJ_NS1E_6fusion15FusionCallbacksIS1I_NS1P_17LinearCombinationISI_fSI_fLNS_15FloatRoundStyleE2EEES1K_S1O_JEEENS4_5SM1004TMEM4LOAD26SM100_TMEM_LOAD_32dp32b32xENS4_13SM90_TMA_LOADENS11_INS12_ILi2ELi4ELi3EEES15_NSS_INS5_IJS16_S1M_EEENS5_IJS1M_SC_EEEEEEENS4_39AutoVectorizingCopyWithAssumedAlignmentILi128EEENS4_14SM90_TMA_STOREES24_S26_S26_EEEvvEEEEvNT_6ParamsE,"",@"SHT_CUDA_INFO"
	.sectionflags	@""
	.align	4


	//----- nvinfo : EIATTR_CUDA_API_VERSION
	.align		4
        /*0000*/ 	.byte	0x04, 0x37
        /*0002*/ 	.short	(.L_31 - .L_30)
.L_30:
        /*0004*/ 	.word	0x00000082


	//----- nvinfo : EIATTR_KPARAM_INFO
	.align		4
.L_31:
        /*0008*/ 	.byte	0x04, 0x17
        /*000a*/ 	.short	(.L_33 - .L_32)
.L_32:
        /*000c*/ 	.word	0x00000000
        /*0010*/ 	.short	0x0000
        /*0012*/ 	.short	0x0000
        /*0014*/ 	.byte	0x00, 0xf0, 0x01, 0x20


	//----- nvinfo : EIATTR_AT_ENTRY_FRAGMENTS
	.align		4
.L_33:
        /*0018*/ 	.byte	0x04, 0x4f
        /*001a*/ 	.short	(.L_35 - .L_34)


	//   ....[0]....
.L_34:
        /*001c*/ 	.word	0x00000007


	//----- nvinfo : EIATTR_RESERVED_SMEM_USED
	.align		4
.L_35:
        /*0020*/ 	.byte	0x01, 0x41
	.zero		2


	//----- nvinfo : EIATTR_SPARSE_MMA_MASK
	.align		4
        /*0024*/ 	.byte	0x03, 0x50
        /*0026*/ 	.short	0x0000


	//----- nvinfo : EIATTR_TCGEN05_2CTA_USED
	.align		4
        /*0028*/ 	.byte	0x01, 0x52
	.zero		2


	//----- nvinfo : EIATTR_MAXREG_COUNT
	.align		4
        /*002c*/ 	.byte	0x03, 0x1b
        /*002e*/ 	.short	0x00ff


	//----- nvinfo : EIATTR_NUM_BARRIERS
	.align		4
        /*0030*/ 	.byte	0x02, 0x4c
        /*0032*/ 	.byte	0x07
	.zero		1


	//----- nvinfo : EIATTR_EXTERNS
	.align		4
        /*0034*/ 	.byte	0x04, 0x0f
        /*0036*/ 	.short	(.L_37 - .L_36)


	//   ....[0]....
	.align		4
.L_36:
        /*0038*/ 	.word	index@(__assertfail)


	//----- nvinfo : EIATTR_MERCURY_ISA_VERSION
	.align		4
.L_37:
        /*003c*/ 	.byte	0x03, 0x5f
        /*003e*/ 	.short	0x0101


	//----- nvinfo : EIATTR_INT_WARP_WIDE_INSTR_OFFSETS
	.align		4
        /*0040*/ 	.byte	0x04, 0x31
        /*0042*/ 	.short	(.L_39 - .L_38)


	//   ....[0]....
.L_38:
        /*0044*/ 	.word	0x00000eb0


	//   ....[1]....
        /*0048*/ 	.word	0x00000f60


	//   ....[2]....
        /*004c*/ 	.word	0x000047e0


	//   ....[3]....
        /*0050*/ 	.word	0x00004800


	//   ....[4]....
        /*0054*/ 	.word	0x00004830


	//   ....[5]....
        /*0058*/ 	.word	0x00005410


	//   ....[6]....
        /*005c*/ 	.word	0x00005490


	//   ....[7]....
        /*0060*/ 	.word	0x000055a0


	//   ....[8]....
        /*0064*/ 	.word	0x000056b0


	//----- nvinfo : EIATTR_COOP_GROUP_MASK_REGIDS
	.align		4
.L_39:
        /*0068*/ 	.byte	0x04, 0x29
        /*006a*/ 	.short	(.L_41 - .L_40)


	//   ....[0]....
.L_40:
        /*006c*/ 	.word	0xffffffff


	//   ....[1]....
        /*0070*/ 	.word	0xffffffff


	//   ....[2]....
        /*0074*/ 	.word	0xffffffff


	//   ....[3]....
        /*0078*/ 	.word	0xffffffff


	//   ....[4]....
        /*007c*/ 	.word	0xffffffff


	//   ....[5]....
        /*0080*/ 	.word	0xffffffff


	//   ....[6]....
        /*0084*/ 	.word	0xffffffff


	//   ....[7]....
        /*0088*/ 	.word	0xffffffff


	//   ....[8]....
        /*008c*/ 	.word	0xffffffff


	//   ....[9]....
        /*0090*/ 	.word	0xffffffff


	//   ....[10]....
        /*0094*/ 	.word	0xffffffff


	//   ....[11]....
        /*0098*/ 	.word	0xffffffff


	//   ....[12]....
        /*009c*/ 	.word	0xffffffff


	//   ....[13]....
        /*00a0*/ 	.word	0xffffffff


	//----- nvinfo : EIATTR_COOP_GROUP_INSTR_OFFSETS
	.align		4
.L_41:
        /*00a4*/ 	.byte	0x04, 0x28
        /*00a6*/ 	.short	(.L_43 - .L_42)


	//   ....[0]....
.L_42:
        /*00a8*/ 	.word	0x000000b0


	//   ....[1]....
        /*00ac*/ 	.word	0x00000520


	//   ....[2]....
        /*00b0*/ 	.word	0x000007e0


	//   ....[3]....
        /*00b4*/ 	.word	0x00000960


	//   ....[4]....
        /*00b8*/ 	.word	0x00000a60


	//   ....[5]....
        /*00bc*/ 	.word	0x00000bd0


	//   ....[6]....
        /*00c0*/ 	.word	0x00000d70


	//   ....[7]....
        /*00c4*/ 	.word	0x00000fd0


	//   ....[8]....
        /*00c8*/ 	.word	0x00002370


	//   ....[9]....
        /*00cc*/ 	.word	0x000035c0


	//   ....[10]....
        /*00d0*/ 	.word	0x00003a90


	//   ....[11]....
        /*00d4*/ 	.word	0x00003ac0


	//   ....[12]....
        /*00d8*/ 	.word	0x000046e0


	//   ....[13]....
        /*00dc*/ 	.word	0x000048f0


	//----- nvinfo : EIATTR_VRC_CTA_INIT_COUNT
	.align		4
.L_43:
        /*00e0*/ 	.byte	0x02, 0x4a
        /*00e2*/ 	.byte	0x80
	.zero		1


	//----- nvinfo : EIATTR_SYSCALL_OFFSETS
	.align		4
        /*00e4*/ 	.byte	0x04, 0x46
        /*00e6*/ 	.short	(.L_45 - .L_44)


	//   ....[0]....
.L_44:
        /*00e8*/ 	.word	0x00006390


	//   ....[1]....
        /*00ec*/ 	.word	0x00006480


	//   ....[2]....
        /*00f0*/ 	.word	0x00006d20


	//   ....[3]....
        /*00f4*/ 	.word	0x000079f0


	//----- nvinfo : EIATTR_MBARRIER_INSTR_OFFSETS
	.align		4
.L_45:
        /*00f8*/ 	.byte	0x04, 0x39
        /*00fa*/ 	.short	(.L_47 - .L_46)


	//   ....[0]....
.L_46:
        /*00fc*/ 	.word	0x00000680
        /*0100*/ 	.word	0x000000ff
        /*0104*/ 	.word	0x00000000
        /*0108*/ 	.short	0x0100
        /*010a*/ 	.byte	0x04
	.zero		1


	//   ....[1]....
        /*010c*/ 	.word	0x00000690
        /*0110*/ 	.word	0x000000ff
        /*0114*/ 	.word	0x00000050
        /*0118*/ 	.short	0x0100
        /*011a*/ 	.byte	0x04
	.zero		1


	//   ....[2]....
        /*011c*/ 	.word	0x000006a0
        /*0120*/ 	.word	0x000000ff
        /*0124*/ 	.word	0x00000008
        /*0128*/ 	.short	0x0100
        /*012a*/ 	.byte	0x04
	.zero		1


	//   ....[3]....
        /*012c*/ 	.word	0x000006b0
        /*0130*/ 	.word	0x000000ff
        /*0134*/ 	.word	0x00000058
        /*0138*/ 	.short	0x0100
        /*013a*/ 	.byte	0x04
	.zero		1


	//   ....[4]....
        /*013c*/ 	.word	0x000006c0
        /*0140*/ 	.word	0x000000ff
        /*0144*/ 	.word	0x00000010
        /*0148*/ 	.short	0x0100
        /*014a*/ 	.byte	0x04
	.zero		1


	//   ....[5]....
        /*014c*/ 	.word	0x000006d0
        /*0150*/ 	.word	0x000000ff
        /*0154*/ 	.word	0x00000060
        /*0158*/ 	.short	0x0100
        /*015a*/ 	.byte	0x04
	.zero		1


	//   ....[6]....
        /*015c*/ 	.word	0x000006e0
        /*0160*/ 	.word	0x000000ff
        /*0164*/ 	.word	0x00000018
        /*0168*/ 	.short	0x0100
        /*016a*/ 	.byte	0x04
	.zero		1


	//   ....[7]....
        /*016c*/ 	.word	0x000006f0
        /*0170*/ 	.word	0x000000ff
        /*0174*/ 	.word	0x00000068
        /*0178*/ 	.short	0x0100
        /*017a*/ 	.byte	0x04
	.zero		1


	//   ....[8]....
        /*017c*/ 	.word	0x00000700
        /*0180*/ 	.word	0x000000ff
        /*0184*/ 	.word	0x00000020
        /*0188*/ 	.short	0x0100
        /*018a*/ 	.byte	0x04
	.zero		1


	//   ....[9]....
        /*018c*/ 	.word	0x00000710
        /*0190*/ 	.word	0x000000ff
        /*0194*/ 	.word	0x00000070
        /*0198*/ 	.short	0x0100
        /*019a*/ 	.byte	0x04
	.zero		1


	//   ....[10]....
        /*019c*/ 	.word	0x00000720
        /*01a0*/ 	.word	0x000000ff
        /*01a4*/ 	.word	0x00000028
        /*01a8*/ 	.short	0x0100
        /*01aa*/ 	.byte	0x04
	.zero		1


	//   ....[11]....
        /*01ac*/ 	.word	0x00000730
        /*01b0*/ 	.word	0x000000ff
        /*01b4*/ 	.word	0x00000078
        /*01b8*/ 	.short	0x0100
        /*01ba*/ 	.byte	0x04
	.zero		1


	//   ....[12]....
        /*01bc*/ 	.word	0x00000740
        /*01c0*/ 	.word	0x000000ff
        /*01c4*/ 	.word	0x00000030
        /*01c8*/ 	.short	0x0100
        /*01ca*/ 	.byte	0x04
	.zero		1


	//   ....[13]....
        /*01cc*/ 	.word	0x00000750
        /*01d0*/ 	.word	0x000000ff
        /*01d4*/ 	.word	0x00000080
        /*01d8*/ 	.short	0x0100
        /*01da*/ 	.byte	0x04
	.zero		1


	//   ....[14]....
        /*01dc*/ 	.word	0x00000760
        /*01e0*/ 	.word	0x000000ff
        /*01e4*/ 	.word	0x00000038
        /*01e8*/ 	.short	0x0100
        /*01ea*/ 	.byte	0x04
	.zero		1


	//   ....[15]....
        /*01ec*/ 	.word	0x00000770
        /*01f0*/ 	.word	0x000000ff
        /*01f4*/ 	.word	0x00000088
        /*01f8*/ 	.short	0x0100
        /*01fa*/ 	.byte	0x04
	.zero		1


	//   ....[16]....
        /*01fc*/ 	.word	0x00000780
        /*0200*/ 	.word	0x000000ff
        /*0204*/ 	.word	0x00000040
        /*0208*/ 	.short	0x0100
        /*020a*/ 	.byte	0x04
	.zero		1


	//   ....[17]....
        /*020c*/ 	.word	0x00000790
        /*0210*/ 	.word	0x000000ff
        /*0214*/ 	.word	0x00000090
        /*0218*/ 	.short	0x0100
        /*021a*/ 	.byte	0x04
	.zero		1


	//   ....[18]....
        /*021c*/ 	.word	0x000007a0
        /*0220*/ 	.word	0x000000ff
        /*0224*/ 	.word	0x00000048
        /*0228*/ 	.short	0x0100
        /*022a*/ 	.byte	0x04
	.zero		1


	//   ....[19]....
        /*022c*/ 	.word	0x000007b0
        /*0230*/ 	.word	0x000000ff
        /*0234*/ 	.word	0x00000098
        /*0238*/ 	.short	0x0100
        /*023a*/ 	.byte	0x04
	.zero		1


	//   ....[20]....
        /*023c*/ 	.word	0x000008f0
        /*0240*/ 	.word	0x000000ff
        /*0244*/ 	.word	0x000000a0
        /*0248*/ 	.short	0x0100
        /*024a*/ 	.byte	0x04
	.zero		1


	//   ....[21]....
        /*024c*/ 	.word	0x00000900
        /*0250*/ 	.word	0x000000ff
        /*0254*/ 	.word	0x000000b8
        /*0258*/ 	.short	0x0100
        /*025a*/ 	.byte	0x04
	.zero		1


	//   ....[22]....
        /*025c*/ 	.word	0x00000910
        /*0260*/ 	.word	0x000000ff
        /*0264*/ 	.word	0x000000a8
        /*0268*/ 	.short	0x0100
        /*026a*/ 	.byte	0x04
	.zero		1


	//   ....[23]....
        /*026c*/ 	.word	0x00000920
        /*0270*/ 	.word	0x000000ff
        /*0274*/ 	.word	0x000000c0
        /*0278*/ 	.short	0x0100
        /*027a*/ 	.byte	0x04
	.zero		1


	//   ....[24]....
        /*027c*/ 	.word	0x00000930
        /*0280*/ 	.word	0x000000ff
        /*0284*/ 	.word	0x000000b0
        /*0288*/ 	.short	0x0100
        /*028a*/ 	.byte	0x04
	.zero		1


	//   ....[25]....
        /*028c*/ 	.word	0x00000940
        /*0290*/ 	.word	0x000000ff
        /*0294*/ 	.word	0x000000c8
        /*0298*/ 	.short	0x0100
        /*029a*/ 	.byte	0x04
	.zero		1


	//   ....[26]....
        /*029c*/ 	.word	0x00000a30
        /*02a0*/ 	.word	0x000000ff
        /*02a4*/ 	.word	0x000000d0
        /*02a8*/ 	.short	0x0100
        /*02aa*/ 	.byte	0x06
	.zero		1


	//   ....[27]....
        /*02ac*/ 	.word	0x00000a40
        /*02b0*/ 	.word	0x000000ff
        /*02b4*/ 	.word	0x000000d8
        /*02b8*/ 	.short	0x0100
        /*02ba*/ 	.byte	0x06
	.zero		1


	//   ....[28]....
        /*02bc*/ 	.word	0x00000b80
        /*02c0*/ 	.word	0x000000ff
        /*02c4*/ 	.word	0x000000e0
        /*02c8*/ 	.short	0x0100
        /*02ca*/ 	.byte	0x06
	.zero		1


	//   ....[29]....
        /*02cc*/ 	.word	0x00000b90
        /*02d0*/ 	.word	0x000000ff
        /*02d4*/ 	.word	0x000000f0
        /*02d8*/ 	.short	0x0100
        /*02da*/ 	.byte	0x06
	.zero		1


	//   ....[30]....
        /*02dc*/ 	.word	0x00000ba0
        /*02e0*/ 	.word	0x000000ff
        /*02e4*/ 	.word	0x000000e8
        /*02e8*/ 	.short	0x0100
        /*02ea*/ 	.byte	0x06
	.zero		1


	//   ....[31]....
        /*02ec*/ 	.word	0x00000bb0
        /*02f0*/ 	.word	0x000000ff
        /*02f4*/ 	.word	0x000000f8
        /*02f8*/ 	.short	0x0100
        /*02fa*/ 	.byte	0x06
	.zero		1


	//   ....[32]....
        /*02fc*/ 	.word	0x00000ce0
        /*0300*/ 	.word	0x000000ff
        /*0304*/ 	.word	0x00000100
        /*0308*/ 	.short	0x0100
        /*030a*/ 	.byte	0x04
	.zero		1


	//   ....[33]....
        /*030c*/ 	.word	0x00000cf0
        /*0310*/ 	.word	0x000000ff
        /*0314*/ 	.word	0x00000120
        /*0318*/ 	.short	0x0100
        /*031a*/ 	.byte	0x04
	.zero		1


	//   ....[34]....
        /*031c*/ 	.word	0x00000d00
        /*0320*/ 	.word	0x000000ff
        /*0324*/ 	.word	0x00000108
        /*0328*/ 	.short	0x0100
        /*032a*/ 	.byte	0x04
	.zero		1


	//   ....[35]....
        /*032c*/ 	.word	0x00000d10
        /*0330*/ 	.word	0x000000ff
        /*0334*/ 	.word	0x00000128
        /*0338*/ 	.short	0x0100
        /*033a*/ 	.byte	0x04
	.zero		1


	//   ....[36]....
        /*033c*/ 	.word	0x00000d20
        /*0340*/ 	.word	0x000000ff
        /*0344*/ 	.word	0x00000110
        /*0348*/ 	.short	0x0100
        /*034a*/ 	.byte	0x04
	.zero		1


	//   ....[37]....
        /*034c*/ 	.word	0x00000d30
        /*0350*/ 	.word	0x000000ff
        /*0354*/ 	.word	0x00000130
        /*0358*/ 	.short	0x0100
        /*035a*/ 	.byte	0x04
	.zero		1


	//   ....[38]....
        /*035c*/ 	.word	0x00000d40
        /*0360*/ 	.word	0x000000ff
        /*0364*/ 	.word	0x00000118
        /*0368*/ 	.short	0x0100
        /*036a*/ 	.byte	0x04
	.zero		1


	//   ....[39]....
        /*036c*/ 	.word	0x00000d50
        /*0370*/ 	.word	0x000000ff
        /*0374*/ 	.word	0x00000138
        /*0378*/ 	.short	0x0100
        /*037a*/ 	.byte	0x04
	.zero		1


	//   ....[40]....
        /*037c*/ 	.word	0x00000e50
        /*0380*/ 	.word	0x000000ff
        /*0384*/ 	.word	0x00000140
        /*0388*/ 	.short	0x0100
        /*038a*/ 	.byte	0x04
	.zero		1


	//   ....[41]....
        /*038c*/ 	.word	0x00000e60
        /*0390*/ 	.word	0x000000ff
        /*0394*/ 	.word	0x00000150
        /*0398*/ 	.short	0x0100
        /*039a*/ 	.byte	0x04
	.zero		1


	//   ....[42]....
        /*039c*/ 	.word	0x00000e70
        /*03a0*/ 	.word	0x000000ff
        /*03a4*/ 	.word	0x00000148
        /*03a8*/ 	.short	0x0100
        /*03aa*/ 	.byte	0x04
	.zero		1


	//   ....[43]....
        /*03ac*/ 	.word	0x00000e80
        /*03b0*/ 	.word	0x000000ff
        /*03b4*/ 	.word	0x00000158
        /*03b8*/ 	.short	0x0100
        /*03ba*/ 	.byte	0x04
	.zero		1


	//   ....[44]....
        /*03bc*/ 	.word	0x00000f80
        /*03c0*/ 	.word	0x000000ff
        /*03c4*/ 	.word	0x00000160
        /*03c8*/ 	.short	0x0100
        /*03ca*/ 	.byte	0x06
	.zero		1


	//   ....[45]....
        /*03cc*/ 	.word	0x00001bb0
        /*03d0*/ 	.word	0x00000000
        /*03d4*/ 	.word	0x00000150
        /*03d8*/ 	.short	0x010a
        /*03da*/ 	.byte	0xff
	.zero		1


	//   ....[46]....
        /*03dc*/ 	.word	0x00001bd0
        /*03e0*/ 	.word	0x00000000
        /*03e4*/ 	.word	0x00000140
        /*03e8*/ 	.short	0x0101
        /*03ea*/ 	.byte	0xff
	.zero		1


	//   ....[47]....
        /*03ec*/ 	.word	0x00001c80
        /*03f0*/ 	.word	0x000000ff
        /*03f4*/ 	.word	0x00000050
        /*03f8*/ 	.short	0x010a
        /*03fa*/ 	.byte	0x04
	.zero		1


	//   ....[48]....
        /*03fc*/ 	.word	0x00001d50
        /*0400*/ 	.word	0x000000ff
        /*0404*/ 	.word	0x00000050
        /*0408*/ 	.short	0x010a
        /*040a*/ 	.byte	0x21
	.zero		1


	//   ....[49]....
        /*040c*/ 	.word	0x00001f00
        /*0410*/ 	.word	0x000000ff
        /*0414*/ 	.word	0x00000050
        /*0418*/ 	.short	0x010a
        /*041a*/ 	.byte	0x05
	.zero		1


	//   ....[50]....
        /*041c*/ 	.word	0x00002020
        /*0420*/ 	.word	0x000000ff
        /*0424*/ 	.word	0x000000d8
        /*0428*/ 	.short	0x0101
        /*042a*/ 	.byte	0x0d
	.zero		1


	//   ....[51]....
        /*042c*/ 	.word	0x00002040
        /*0430*/ 	.word	0x000000ff
        /*0434*/ 	.word	0x00000050
        /*0438*/ 	.short	0x010a
        /*043a*/ 	.byte	0x04
	.zero		1


	//   ....[52]....
        /*043c*/ 	.word	0x000020c0
        /*0440*/ 	.word	0x000000ff
        /*0444*/ 	.word	0x00000050
        /*0448*/ 	.short	0x010a
        /*044a*/ 	.byte	0x11
	.zero		1


	//   ....[53]....
        /*044c*/ 	.word	0x00002260
        /*0450*/ 	.word	0x000000ff
        /*0454*/ 	.word	0x00000050
        /*0458*/ 	.short	0x010a
        /*045a*/ 	.byte	0x05
	.zero		1


	//   ....[54]....
        /*045c*/ 	.word	0x000023a0
        /*0460*/ 	.word	0x00000003
        /*0464*/ 	.word	0x000000e0
        /*0468*/ 	.short	0x010a
        /*046a*/ 	.byte	0xff
	.zero		1


	//   ....[55]....
        /*046c*/ 	.word	0x000024f0
        /*0470*/ 	.word	0x00000000
        /*0474*/ 	.word	0x00000000
        /*0478*/ 	.short	0x0101
        /*047a*/ 	.byte	0xff
	.zero		1


	//   ....[56]....
        /*047c*/ 	.word	0x00002ab0
        /*0480*/ 	.word	0x000000ff
        /*0484*/ 	.word	0x00000000
        /*0488*/ 	.short	0x010a
        /*048a*/ 	.byte	0x04
	.zero		1


	//   ....[57]....
        /*048c*/ 	.word	0x00002b40
        /*0490*/ 	.word	0x000000ff
        /*0494*/ 	.word	0x00000000
        /*0498*/ 	.short	0x010a
        /*049a*/ 	.byte	0x05
	.zero		1


	//   ....[58]....
        /*049c*/ 	.word	0x00002bd0
        /*04a0*/ 	.word	0x000000ff
        /*04a4*/ 	.word	0x00000000
        /*04a8*/ 	.short	0x010a
        /*04aa*/ 	.byte	0x05
	.zero		1


	//   ....[59]....
        /*04ac*/ 	.word	0x00002c60
        /*04b0*/ 	.word	0x000000ff
        /*04b4*/ 	.word	0x00000000
        /*04b8*/ 	.short	0x010a
        /*04ba*/ 	.byte	0x05
	.zero		1


	//   ....[60]....
        /*04bc*/ 	.word	0x00002cf0
        /*04c0*/ 	.word	0x000000ff
        /*04c4*/ 	.word	0x00000000
        /*04c8*/ 	.short	0x010a
        /*04ca*/ 	.byte	0x05
	.zero		1


	//   ....[61]....
        /*04cc*/ 	.word	0x00002d80
        /*04d0*/ 	.word	0x000000ff
        /*04d4*/ 	.word	0x00000000
        /*04d8*/ 	.short	0x010a
        /*04da*/ 	.byte	0x05
	.zero		1


	//   ....[62]....
        /*04dc*/ 	.word	0x00002e10
        /*04e0*/ 	.word	0x000000ff
        /*04e4*/ 	.word	0x00000000
        /*04e8*/ 	.short	0x010a
        /*04ea*/ 	.byte	0x05
	.zero		1


	//   ....[63]....
        /*04ec*/ 	.word	0x00002ea0
        /*04f0*/ 	.word	0x000000ff
        /*04f4*/ 	.word	0x00000000
        /*04f8*/ 	.short	0x010a
        /*04fa*/ 	.byte	0x05
	.zero		1


	//   ....[64]....
        /*04fc*/ 	.word	0x00002f30
        /*0500*/ 	.word	0x000000ff
        /*0504*/ 	.word	0x00000000
        /*0508*/ 	.short	0x010a
        /*050a*/ 	.byte	0x05
	.zero		1


	//   ....[65]....
        /*050c*/ 	.word	0x00002fd0
        /*0510*/ 	.word	0x00000000
        /*0514*/ 	.word	0x00000000
        /*0518*/ 	.short	0x010a
        /*051a*/ 	.byte	0xff
	.zero		1


	//   ....[66]....
        /*051c*/ 	.word	0x00003110
        /*0520*/ 	.word	0x00000000
        /*0524*/ 	.word	0x00000140
        /*0528*/ 	.short	0x010a
        /*052a*/ 	.byte	0xff
	.zero		1


	//   ....[67]....
        /*052c*/ 	.word	0x00003180
        /*0530*/ 	.word	0x00000004
        /*0534*/ 	.word	0x00000000
        /*0538*/ 	.short	0x0101
        /*053a*/ 	.byte	0xff
	.zero		1


	//   ....[68]....
        /*053c*/ 	.word	0x000031a0
        /*0540*/ 	.word	0x000000ff
        /*0544*/ 	.word	0x000000f0
        /*0548*/ 	.short	0x010a
        /*054a*/ 	.byte	0x04
	.zero		1


	//   ....[69]....
        /*054c*/ 	.word	0x000032c0
        /*0550*/ 	.word	0x00000000
        /*0554*/ 	.word	0x000000e0
        /*0558*/ 	.short	0x010a
        /*055a*/ 	.byte	0xff
	.zero		1


	//   ....[70]....
        /*055c*/ 	.word	0x000033c0
        /*0560*/ 	.word	0x00000000
        /*0564*/ 	.word	0x00000000
        /*0568*/ 	.short	0x0101
        /*056a*/ 	.byte	0xff
	.zero		1


	//   ....[71]....
        /*056c*/ 	.word	0x00003450
        /*0570*/ 	.word	0x000000ff
        /*0574*/ 	.word	0x000000f0
        /*0578*/ 	.short	0x0106
        /*057a*/ 	.byte	0x04
	.zero		1


	//   ....[72]....
        /*057c*/ 	.word	0x00003470
        /*0580*/ 	.word	0x000000ff
        /*0584*/ 	.word	0x000000f0
        /*0588*/ 	.short	0x010a
        /*058a*/ 	.byte	0x04
	.zero		1


	//   ....[73]....
        /*058c*/ 	.word	0x00003500
        /*0590*/ 	.word	0x000000ff
        /*0594*/ 	.word	0x000000f0
        /*0598*/ 	.short	0x0106
        /*059a*/ 	.byte	0x07
	.zero		1


	//   ....[74]....
        /*059c*/ 	.word	0x00003540
        /*05a0*/ 	.word	0x00000000
        /*05a4*/ 	.word	0x000000f0
        /*05a8*/ 	.short	0x010a
        /*05aa*/ 	.byte	0xff
	.zero		1


	//   ....[75]....
        /*05ac*/ 	.word	0x00003790
        /*05b0*/ 	.word	0x000000ff
        /*05b4*/ 	.word	0x00000008
        /*05b8*/ 	.short	0x010a
        /*05ba*/ 	.byte	0x05
	.zero		1


	//   ....[76]....
        /*05bc*/ 	.word	0x000037b0
        /*05c0*/ 	.word	0x000000ff
        /*05c4*/ 	.word	0x00000008
        /*05c8*/ 	.short	0x010a
        /*05ca*/ 	.byte	0x05
	.zero		1


	//   ....[77]....
        /*05cc*/ 	.word	0x00003940
        /*05d0*/ 	.word	0x000000ff
        /*05d4*/ 	.word	0x00000008
        /*05d8*/ 	.short	0x010a
        /*05da*/ 	.byte	0x05
	.zero		1


	//   ....[78]....
        /*05dc*/ 	.word	0x00003960
        /*05e0*/ 	.word	0x000000ff
        /*05e4*/ 	.word	0x00000008
        /*05e8*/ 	.short	0x010a
        /*05ea*/ 	.byte	0x05
	.zero		1


	//   ....[79]....
        /*05ec*/ 	.word	0x00003a20
        /*05f0*/ 	.word	0x000000ff
        /*05f4*/ 	.word	0x00000000
        /*05f8*/ 	.short	0x0101
        /*05fa*/ 	.byte	0x04
	.zero		1


	//   ....[80]....
        /*05fc*/ 	.word	0x00003d60
        /*0600*/ 	.word	0x00000000
        /*0604*/ 	.word	0x000000e0
        /*0608*/ 	.short	0x010a
        /*060a*/ 	.byte	0xff
	.zero		1


	//   ....[81]....
        /*060c*/ 	.word	0x00003e20
        /*0610*/ 	.word	0x00000000
        /*0614*/ 	.word	0x00000000
        /*0618*/ 	.short	0x0101
        /*061a*/ 	.byte	0xff
	.zero		1


	//   ....[82]....
        /*061c*/ 	.word	0x00003ee0
        /*0620*/ 	.word	0x000000ff
        /*0624*/ 	.word	0x00000000
        /*0628*/ 	.short	0x010a
        /*062a*/ 	.byte	0x04
	.zero		1


	//   ....[83]....
        /*062c*/ 	.word	0x00003ef0
        /*0630*/ 	.word	0x000000ff
        /*0634*/ 	.word	0x00000120
        /*0638*/ 	.short	0x010a
        /*063a*/ 	.byte	0x1f
	.zero		1


	//   ....[84]....
        /*063c*/ 	.word	0x00003fa0
        /*0640*/ 	.word	0x000000ff
        /*0644*/ 	.word	0x00000000
        /*0648*/ 	.short	0x010a
        /*064a*/ 	.byte	0x05
	.zero		1


	//   ....[85]....
        /*064c*/ 	.word	0x000040d0
        /*0650*/ 	.word	0x000000ff
        /*0654*/ 	.word	0x00000000
        /*0658*/ 	.short	0x010a
        /*065a*/ 	.byte	0x04
	.zero		1


	//   ....[86]....
        /*065c*/ 	.word	0x000043d0
        /*0660*/ 	.word	0x000000ff
        /*0664*/ 	.word	0x00000000
        /*0668*/ 	.short	0x010a
        /*066a*/ 	.byte	0x04
	.zero		1


	//   ....[87]....
        /*066c*/ 	.word	0x00004460
        /*0670*/ 	.word	0x000000ff
        /*0674*/ 	.word	0x00000000
        /*0678*/ 	.short	0x010a
        /*067a*/ 	.byte	0x05
	.zero		1


	//   ....[88]....
        /*067c*/ 	.word	0x000044f0
        /*0680*/ 	.word	0x000000ff
        /*0684*/ 	.word	0x00000000
        /*0688*/ 	.short	0x010a
        /*068a*/ 	.byte	0x05
	.zero		1


	//   ....[89]....
        /*068c*/ 	.word	0x00004590
        /*0690*/ 	.word	0x00000000
        /*0694*/ 	.word	0x00000000
        /*0698*/ 	.short	0x010a
        /*069a*/ 	.byte	0xff
	.zero		1


	//   ....[90]....
        /*069c*/ 	.word	0x000045d0
        /*06a0*/ 	.word	0x00000000
        /*06a4*/ 	.word	0x00000000
        /*06a8*/ 	.short	0x010a
        /*06aa*/ 	.byte	0xff
	.zero		1


	//   ....[91]....
        /*06ac*/ 	.word	0x00004640
        /*06b0*/ 	.word	0x000000ff
        /*06b4*/ 	.word	0x00000000
        /*06b8*/ 	.short	0x0101
        /*06ba*/ 	.byte	0x04
	.zero		1


	//   ....[92]....
        /*06bc*/ 	.word	0x00004680
        /*06c0*/ 	.word	0x000000ff
        /*06c4*/ 	.word	0x00000160
        /*06c8*/ 	.short	0x010a
        /*06ca*/ 	.byte	0x1a
	.zero		1


	//   ....[93]....
        /*06cc*/ 	.word	0x000046d0
        /*06d0*/ 	.word	0x000000ff
        /*06d4*/ 	.word	0x00000000
        /*06d8*/ 	.short	0x0101
        /*06da*/ 	.byte	0x04
	.zero		1


	//   ....[94]....
        /*06dc*/ 	.word	0x00004b40
        /*06e0*/ 	.word	0x0000000c
        /*06e4*/ 	.word	0x000000e0
        /*06e8*/ 	.short	0x010a
        /*06ea*/ 	.byte	0xff
	.zero		1


	//   ....[95]....
        /*06ec*/ 	.word	0x00004cb0
        /*06f0*/ 	.word	0x00000000
        /*06f4*/ 	.word	0x00000000
        /*06f8*/ 	.short	0x0101
        /*06fa*/ 	.byte	0xff
	.zero		1


	//   ....[96]....
        /*06fc*/ 	.word	0x00005130
        /*0700*/ 	.word	0x000000ff
        /*0704*/ 	.word	0x000000d8
        /*0708*/ 	.short	0x010a
        /*070a*/ 	.byte	0x18
	.zero		1


	//   ....[97]....
        /*070c*/ 	.word	0x000052f0
        /*0710*/ 	.word	0x000000ff
        /*0714*/ 	.word	0x000000b8
        /*0718*/ 	.short	0x010a
        /*071a*/ 	.byte	0x04
	.zero		1


	//   ....[98]....
        /*071c*/ 	.word	0x000054d0
        /*0720*/ 	.word	0x000000ff
        /*0724*/ 	.word	0x000000a0
        /*0728*/ 	.short	0x010b
        /*072a*/ 	.byte	0x04
	.zero		1


	//   ....[99]....
        /*072c*/ 	.word	0x000054e0
        /*0730*/ 	.word	0x000000ff
        /*0734*/ 	.word	0x00000000
        /*0738*/ 	.short	0x0101
        /*073a*/ 	.byte	0x14
	.zero		1


	//   ....[100]....
        /*073c*/ 	.word	0x000054f0
        /*0740*/ 	.word	0x000000ff
        /*0744*/ 	.word	0x000000b8
        /*0748*/ 	.short	0x010a
        /*074a*/ 	.byte	0x05
	.zero		1


	//   ....[101]....
        /*074c*/ 	.word	0x000056f0
        /*0750*/ 	.word	0x000000ff
        /*0754*/ 	.word	0x000000a0
        /*0758*/ 	.short	0x010b
        /*075a*/ 	.byte	0x05
	.zero		1


	//   ....[102]....
        /*075c*/ 	.word	0x00005700
        /*0760*/ 	.word	0x000000ff
        /*0764*/ 	.word	0x00000000
        /*0768*/ 	.short	0x0101
        /*076a*/ 	.byte	0x04
	.zero		1


	//   ....[103]....
        /*076c*/ 	.word	0x000057a0
        /*0770*/ 	.word	0x000000ff
        /*0774*/ 	.word	0x00000000
        /*0778*/ 	.short	0x010a
        /*077a*/ 	.byte	0x04
	.zero		1


	//   ....[104]....
        /*077c*/ 	.word	0x00005830
        /*0780*/ 	.word	0x000000ff
        /*0784*/ 	.word	0x00000000
        /*0788*/ 	.short	0x010a
        /*078a*/ 	.byte	0x05
	.zero		1


	//   ....[105]....
        /*078c*/ 	.word	0x000058d0
        /*0790*/ 	.word	0x00000000
        /*0794*/ 	.word	0x00000000
        /*0798*/ 	.short	0x010a
        /*079a*/ 	.byte	0xff
	.zero		1


	//   ....[106]....
        /*079c*/ 	.word	0x00005c20
        /*07a0*/ 	.word	0x00000003
        /*07a4*/ 	.word	0x000000e0
        /*07a8*/ 	.short	0x010a
        /*07aa*/ 	.byte	0xff
	.zero		1


	//   ....[107]....
        /*07ac*/ 	.word	0x00005da0
        /*07b0*/ 	.word	0x00000000
        /*07b4*/ 	.word	0x00000000
        /*07b8*/ 	.short	0x0101
        /*07ba*/ 	.byte	0xff
	.zero		1


	//   ....[108]....
        /*07bc*/ 	.word	0x00006970
        /*07c0*/ 	.word	0x00000000
        /*07c4*/ 	.word	0x000000a0
        /*07c8*/ 	.short	0x010a
        /*07ca*/ 	.byte	0xff
	.zero		1


	//   ....[109]....
        /*07cc*/ 	.word	0x000069e0
        /*07d0*/ 	.word	0x00000059
        /*07d4*/ 	.word	0x00000100
        /*07d8*/ 	.short	0x010a
        /*07da*/ 	.byte	0xff
	.zero		1


	//   ....[110]....
        /*07dc*/ 	.word	0x00006ad0
        /*07e0*/ 	.word	0x00000000
        /*07e4*/ 	.word	0x000000a0
        /*07e8*/ 	.short	0x010a
        /*07ea*/ 	.byte	0xff
	.zero		1


	//   ....[111]....
        /*07ec*/ 	.word	0x00006c00
        /*07f0*/ 	.word	0x00000059
        /*07f4*/ 	.word	0x00000100
        /*07f8*/ 	.short	0x010a
        /*07fa*/ 	.byte	0xff
	.zero		1


	//   ....[112]....
        /*07fc*/ 	.word	0x00007730
        /*0800*/ 	.word	0x00000000
        /*0804*/ 	.word	0x00000000
        /*0808*/ 	.short	0x0101
        /*080a*/ 	.byte	0xff
	.zero		1


	//   ....[113]....
        /*080c*/ 	.word	0x00007740
        /*0810*/ 	.word	0x00000003
        /*0814*/ 	.word	0x000000a0
        /*0818*/ 	.short	0x010a
        /*081a*/ 	.byte	0xff
	.zero		1


	//   ....[114]....
        /*081c*/ 	.word	0x00007810
        /*0820*/ 	.word	0x00000003
        /*0824*/ 	.word	0x000000a0
        /*0828*/ 	.short	0x010a
        /*082a*/ 	.byte	0xff
	.zero		1


	//   ....[115]....
        /*082c*/ 	.word	0x00007ae0
        /*0830*/ 	.word	0x00000059
        /*0834*/ 	.word	0x00000000
        /*0838*/ 	.short	0x0101
        /*083a*/ 	.byte	0xff
	.zero		1


	//   ....[116]....
        /*083c*/ 	.word	0x000084b0
        /*0840*/ 	.word	0x00000002
        /*0844*/ 	.word	0x00000000
        /*0848*/ 	.short	0x0101
        /*084a*/ 	.byte	0xff
	.zero		1


	//   ....[117]....
        /*084c*/ 	.word	0x00008770
        /*0850*/ 	.word	0x000000ff
        /*0854*/ 	.word	0x00000000
        /*0858*/ 	.short	0x0101
        /*085a*/ 	.byte	0x04
	.zero		1


	//   ....[118]....
        /*085c*/ 	.word	0x00008790
        /*0860*/ 	.word	0x00000000
        /*0864*/ 	.word	0x00000150
        /*0868*/ 	.short	0x010a
        /*086a*/ 	.byte	0xff
	.zero		1


	//   ....[119]....
        /*086c*/ 	.word	0x000087f0
        /*0870*/ 	.word	0x00000000
        /*0874*/ 	.word	0x00000050
        /*0878*/ 	.short	0x010a
        /*087a*/ 	.byte	0xff
	.zero		1


	//   ....[120]....
        /*087c*/ 	.word	0x00008850
        /*0880*/ 	.word	0x00000000
        /*0884*/ 	.word	0x00000050
        /*0888*/ 	.short	0x010a
        /*088a*/ 	.byte	0xff
	.zero		1


	//   ....[121]....
        /*088c*/ 	.word	0x000088a0
        /*0890*/ 	.word	0x00000003
        /*0894*/ 	.word	0x000000e0
        /*0898*/ 	.short	0x010a
        /*089a*/ 	.byte	0xff
	.zero		1


	//   ....[122]....
        /*089c*/ 	.word	0x00008900
        /*08a0*/ 	.word	0x00000000
        /*08a4*/ 	.word	0x00000000
        /*08a8*/ 	.short	0x010a
        /*08aa*/ 	.byte	0xff
	.zero		1


	//   ....[123]....
        /*08ac*/ 	.word	0x00008960
        /*08b0*/ 	.word	0x00000000
        /*08b4*/ 	.word	0x00000000
        /*08b8*/ 	.short	0x010a
        /*08ba*/ 	.byte	0xff
	.zero		1


	//   ....[124]....
        /*08bc*/ 	.word	0x000089c0
        /*08c0*/ 	.word	0x00000000
        /*08c4*/ 	.word	0x00000000
        /*08c8*/ 	.short	0x010a
        /*08ca*/ 	.byte	0xff
	.zero		1


	//   ....[125]....
        /*08cc*/ 	.word	0x00008a20
        /*08d0*/ 	.word	0x00000000
        /*08d4*/ 	.word	0x00000000
        /*08d8*/ 	.short	0x010a
        /*08da*/ 	.byte	0xff
	.zero		1


	//   ....[126]....
        /*08dc*/ 	.word	0x00008a80
        /*08e0*/ 	.word	0x00000000
        /*08e4*/ 	.word	0x00000000
        /*08e8*/ 	.short	0x010a
        /*08ea*/ 	.byte	0xff
	.zero		1


	//   ....[127]....
        /*08ec*/ 	.word	0x00008ae0
        /*08f0*/ 	.word	0x00000000
        /*08f4*/ 	.word	0x00000000
        /*08f8*/ 	.short	0x010a
        /*08fa*/ 	.byte	0xff
	.zero		1


	//   ....[128]....
        /*08fc*/ 	.word	0x00008b40
        /*0900*/ 	.word	0x00000000
        /*0904*/ 	.word	0x00000000
        /*0908*/ 	.short	0x010a
        /*090a*/ 	.byte	0xff
	.zero		1


	//   ....[129]....
        /*090c*/ 	.word	0x00008ba0
        /*0910*/ 	.word	0x00000000
        /*0914*/ 	.word	0x00000000
        /*0918*/ 	.short	0x010a
        /*091a*/ 	.byte	0xff
	.zero		1


	//   ....[130]....
        /*091c*/ 	.word	0x00008c00
        /*0920*/ 	.word	0x00000000
        /*0924*/ 	.word	0x00000000
        /*0928*/ 	.short	0x010a
        /*092a*/ 	.byte	0xff
	.zero		1


	//   ....[131]....
        /*092c*/ 	.word	0x00008c50
        /*0930*/ 	.word	0x00000000
        /*0934*/ 	.word	0x00000140
        /*0938*/ 	.short	0x010a
        /*093a*/ 	.byte	0xff
	.zero		1


	//   ....[132]....
        /*093c*/ 	.word	0x00008cb0
        /*0940*/ 	.word	0x00000000
        /*0944*/ 	.word	0x000000f0
        /*0948*/ 	.short	0x010a
        /*094a*/ 	.byte	0xff
	.zero		1


	//   ....[133]....
        /*094c*/ 	.word	0x00008d00
        /*0950*/ 	.word	0x00000000
        /*0954*/ 	.word	0x000000e0
        /*0958*/ 	.short	0x010a
        /*095a*/ 	.byte	0xff
	.zero		1


	//   ....[134]....
        /*095c*/ 	.word	0x00008d60
        /*0960*/ 	.word	0x00000000
        /*0964*/ 	.word	0x000000f0
        /*0968*/ 	.short	0x010a
        /*096a*/ 	.byte	0xff
	.zero		1


	//   ....[135]....
        /*096c*/ 	.word	0x00008dc0
        /*0970*/ 	.word	0x00000005
        /*0974*/ 	.word	0x00000008
        /*0978*/ 	.short	0x010a
        /*097a*/ 	.byte	0xff
	.zero		1


	//   ....[136]....
        /*097c*/ 	.word	0x00008eb0
        /*0980*/ 	.word	0x00000003
        /*0984*/ 	.word	0x00000008
        /*0988*/ 	.short	0x010a
        /*098a*/ 	.byte	0xff
	.zero		1


	//   ....[137]....
        /*098c*/ 	.word	0x00008f00
        /*0990*/ 	.word	0x00000000
        /*0994*/ 	.word	0x000000e0
        /*0998*/ 	.short	0x010a
        /*099a*/ 	.byte	0xff
	.zero		1


	//   ....[138]....
        /*099c*/ 	.word	0x00008f60
        /*09a0*/ 	.word	0x00000000
        /*09a4*/ 	.word	0x00000120
        /*09a8*/ 	.short	0x010a
        /*09aa*/ 	.byte	0xff
	.zero		1


	//   ....[139]....
        /*09ac*/ 	.word	0x00008fc0
        /*09b0*/ 	.word	0x00000000
        /*09b4*/ 	.word	0x00000000
        /*09b8*/ 	.short	0x010a
        /*09ba*/ 	.byte	0xff
	.zero		1


	//   ....[140]....
        /*09bc*/ 	.word	0x00009020
        /*09c0*/ 	.word	0x00000000
        /*09c4*/ 	.word	0x00000000
        /*09c8*/ 	.short	0x010a
        /*09ca*/ 	.byte	0xff
	.zero		1


	//   ....[141]....
        /*09cc*/ 	.word	0x00009080
        /*09d0*/ 	.word	0x00000000
        /*09d4*/ 	.word	0x00000000
        /*09d8*/ 	.short	0x010a
        /*09da*/ 	.byte	0xff
	.zero		1


	//   ....[142]....
        /*09dc*/ 	.word	0x000090e0
        /*09e0*/ 	.word	0x00000000
        /*09e4*/ 	.word	0x00000000
        /*09e8*/ 	.short	0x010a
        /*09ea*/ 	.byte	0xff
	.zero		1


	//   ....[143]....
        /*09ec*/ 	.word	0x00009140
        /*09f0*/ 	.word	0x00000000
        /*09f4*/ 	.word	0x00000160
        /*09f8*/ 	.short	0x010a
        /*09fa*/ 	.byte	0xff
	.zero		1


	//   ....[144]....
        /*09fc*/ 	.word	0x00009190
        /*0a00*/ 	.word	0x0000000c
        /*0a04*/ 	.word	0x000000e0
        /*0a08*/ 	.short	0x010a
        /*0a0a*/ 	.byte	0xff
	.zero		1


	//   ....[145]....
        /*0a0c*/ 	.word	0x000091f0
        /*0a10*/ 	.word	0x00000000
        /*0a14*/ 	.word	0x000000d8
        /*0a18*/ 	.short	0x010a
        /*0a1a*/ 	.byte	0xff
	.zero		1


	//   ....[146]....
        /*0a1c*/ 	.word	0x00009250
        /*0a20*/ 	.word	0x00000000
        /*0a24*/ 	.word	0x000000b8
        /*0a28*/ 	.short	0x010a
        /*0a2a*/ 	.byte	0xff
	.zero		1


	//   ....[147]....
        /*0a2c*/ 	.word	0x000092b0
        /*0a30*/ 	.word	0x00000009
        /*0a34*/ 	.word	0x000000b8
        /*0a38*/ 	.short	0x010a
        /*0a3a*/ 	.byte	0xff
	.zero		1


	//   ....[148]....
        /*0a3c*/ 	.word	0x00009310
        /*0a40*/ 	.word	0x00000000
        /*0a44*/ 	.word	0x00000000
        /*0a48*/ 	.short	0x010a
        /*0a4a*/ 	.byte	0xff
	.zero		1


	//   ....[149]....
        /*0a4c*/ 	.word	0x00009370
        /*0a50*/ 	.word	0x00000000
        /*0a54*/ 	.word	0x00000000
        /*0a58*/ 	.short	0x010a
        /*0a5a*/ 	.byte	0xff
	.zero		1


	//   ....[150]....
        /*0a5c*/ 	.word	0x000093c0
        /*0a60*/ 	.word	0x00000003
        /*0a64*/ 	.word	0x000000e0
        /*0a68*/ 	.short	0x010a
        /*0a6a*/ 	.byte	0xff
	.zero		1


	//   ....[151]....
        /*0a6c*/ 	.word	0x00009410
        /*0a70*/ 	.word	0x00000000
        /*0a74*/ 	.word	0x000000a0
        /*0a78*/ 	.short	0x010a
        /*0a7a*/ 	.byte	0xff
	.zero		1


	//   ....[152]....
        /*0a7c*/ 	.word	0x00009460
        /*0a80*/ 	.word	0x00000059
        /*0a84*/ 	.word	0x00000100
        /*0a88*/ 	.short	0x010a
        /*0a8a*/ 	.byte	0xff
	.zero		1


	//   ....[153]....
        /*0a8c*/ 	.word	0x000094b0
        /*0a90*/ 	.word	0x00000003
        /*0a94*/ 	.word	0x000000a0
        /*0a98*/ 	.short	0x010a
        /*0a9a*/ 	.byte	0xff
	.zero		1


	//----- nvinfo : EIATTR_NUM_MBARRIERS
	.align		4
.L_47:
        /*0a9c*/ 	.byte	0x03, 0x38
        /*0a9e*/ 	.short	0x002d


	//----- nvinfo : EIATTR_EXIT_INSTR_OFFSETS
	.align		4
        /*0aa0*/ 	.byte	0x04, 0x1c
        /*0aa2*/ 	.short	(.L_49 - .L_48)


	//   ....[0]....
.L_48:
        /*0aa4*/ 	.word	0x00003000


	//   ....[1]....
        /*0aa8*/ 	.word	0x00003510


	//   ....[2]....
        /*0aac*/ 	.word	0x00003570


	//   ....[3]....
        /*0ab0*/ 	.word	0x00004900


	//   ....[4]....
        /*0ab4*/ 	.word	0x00005900


	//   ....[5]....
        /*0ab8*/ 	.word	0x00005940


	//   ....[6]....
        /*0abc*/ 	.word	0x00008650


	//   ....[7]....
        /*0ac0*/ 	.word	0x000086d0


	//   ....[8]....
        /*0ac4*/ 	.word	0x00008700


	//   ....[9]....
        /*0ac8*/ 	.word	0x00008780


	//----- nvinfo : EIATTR_MAX_THREADS
	.align		4
.L_49:
        /*0acc*/ 	.byte	0x04, 0x05
        /*0ace*/ 	.short	(.L_51 - .L_50)
.L_50:
        /*0ad0*/ 	.word	0x00000100
        /*0ad4*/ 	.word	0x00000001
        /*0ad8*/ 	.word	0x00000001


	//----- nvinfo : EIATTR_CRS_STACK_SIZE
	.align		4
.L_51:
        /*0adc*/ 	.byte	0x04, 0x1e
        /*0ade*/ 	.short	(.L_53 - .L_52)
.L_52:
        /*0ae0*/ 	.word	0x00000000


	//----- nvinfo : EIATTR_CBANK_PARAM_SIZE
	.align		4
.L_53:
        /*0ae4*/ 	.byte	0x03, 0x19
        /*0ae6*/ 	.short	0x0800


	//----- nvinfo : EIATTR_PARAM_CBANK
	.align		4
        /*0ae8*/ 	.byte	0x04, 0x0a
        /*0aea*/ 	.short	(.L_55 - .L_54)
	.align		4
.L_54:
        /*0aec*/ 	.word	index@(.nv.constant0._ZN7cutlass13device_kernelINS_4gemm6kernel13GemmUniversalIN4cute5tupleIJiiiiEEENS1_10collective13CollectiveMmaINS1_35MainloopSm100TmaUmmaWarpSpecializedILi10ELi2ELi4ENS5_IJNS4_1CILi2EEESB_NSA_ILi1EEEEEEEENS5_IJNSA_ILi256EEENSA_ILi64EEESG_EEENS_6half_tENS5_IJlSC_lEEESI_SJ_NS4_8TiledMMAINS4_8MMA_AtomIJNS4_26SM100_MMA_F16BF16_2x1SM_SSISI_SI_fLi256ELi64ELNS4_4UMMA5MajorE0ELSO_0ELNSN_7ScaleInE0ELSP_0EEEEEENS4_6LayoutINS5_IJSC_SC_SC_EEENS5_IJNSA_ILi0EEESU_SU_EEEEENS5_IJNS4_10UnderscoreESX_SX_EEEEENS4_28SM100_TMA_2SM_LOAD_MULTICASTENS4_14ComposedLayoutINS4_7SwizzleILi3ELi4ELi3EEENS4_18smem_ptr_flag_bitsILi16EEENSS_INS5_IJNSA_ILi8EEESG_EEENS5_IJSG_SC_EEEEEEEvNS4_8identityENS4_18SM100_TMA_2SM_LOADES1A_vS1B_EENS_8epilogue10collective18CollectiveEpilogueINS1E_23Sm100TmaWarpSpecializedILi3ELi2ELi32ELb1ELb0EEEJNS5_IJNSA_ILi128EEESG_SG_EEENS5_IJNSS_IS1J_SC_EENSS_INSA_ILi32EEESC_EEEEESI_SJ_SI_SJ_NS1E_6fusion15FusionCallbacksIS1I_NS1P_17LinearCombinationISI_fSI_fLNS_15FloatRoundStyleE2EEES1K_S1O_JEEENS4_5SM1004TMEM4LOAD26SM100_TMEM_LOAD_32dp32b32xENS4_13SM90_TMA_LOADENS11_INS12_ILi2ELi4ELi3EEES15_NSS_INS5_IJS16_S1M_EEENS5_IJS1M_SC_EEEEEEENS4_39AutoVectorizingCopyWithAssumedAlignmentILi128EEENS4_14SM90_TMA_STOREES24_S26_S26_EEEvvEEEEvNT_6ParamsE)
        /*0af0*/ 	.short	0x0380
        /*0af2*/ 	.short	0x0800


	//----- nvinfo : EIATTR_SW_WAR
	.align		4
.L_55:
        /*0af4*/ 	.byte	0x04, 0x36
        /*0af6*/ 	.short	(.L_57 - .L_56)
.L_56:
        /*0af8*/ 	.word	0x00000008
.L_57:


//--------------------- .nv.callgraph             --------------------------
	.section	.nv.callgraph,"",@"SHT_CUDA_CALLGRAPH"
	.align	4
	.sectionentsize	8
	.align		4
        /*0000*/ 	.word	0x00000000
	.align		4
        /*0004*/ 	.word	0xffffffff
	.align		4
        /*0008*/ 	.word	index@(_ZN7cutlass13device_kernelINS_4gemm6kernel13GemmUniversalIN4cute5tupleIJiiiiEEENS1_10collective13CollectiveMmaINS1_35MainloopSm100TmaUmmaWarpSpecializedILi10ELi2ELi4ENS5_IJNS4_1CILi2EEESB_NSA_ILi1EEEEEEEENS5_IJNSA_ILi256EEENSA_ILi64EEESG_EEENS_6half_tENS5_IJlSC_lEEESI_SJ_NS4_8TiledMMAINS4_8MMA_AtomIJNS4_26SM100_MMA_F16BF16_2x1SM_SSISI_SI_fLi256ELi64ELNS4_4UMMA5MajorE0ELSO_0ELNSN_7ScaleInE0ELSP_0EEEEEENS4_6LayoutINS5_IJSC_SC_SC_EEENS5_IJNSA_ILi0EEESU_SU_EEEEENS5_IJNS4_10UnderscoreESX_SX_EEEEENS4_28SM100_TMA_2SM_LOAD_MULTICASTENS4_14ComposedLayoutINS4_7SwizzleILi3ELi4ELi3EEENS4_18smem_ptr_flag_bitsILi16EEENSS_INS5_IJNSA_ILi8EEESG_EEENS5_IJSG_SC_EEEEEEEvNS4_8identityENS4_18SM100_TMA_2SM_LOADES1A_vS1B_EENS_8epilogue10collective18CollectiveEpilogueINS1E_23Sm100TmaWarpSpecializedILi3ELi2ELi32ELb1ELb0EEEJNS5_IJNSA_ILi128EEESG_SG_EEENS5_IJNSS_IS1J_SC_EENSS_INSA_ILi32EEESC_EEEEESI_SJ_SI_SJ_NS1E_6fusion15FusionCallbacksIS1I_NS1P_17LinearCombinationISI_fSI_fLNS_15FloatRoundStyleE2EEES1K_S1O_JEEENS4_5SM1004TMEM4LOAD26SM100_TMEM_LOAD_32dp32b32xENS4_13SM90_TMA_LOADENS11_INS12_ILi2ELi4ELi3EEES15_NSS_INS5_IJS16_S1M_EEENS5_IJS1M_SC_EEEEEEENS4_39AutoVectorizingCopyWithAssumedAlignmentILi128EEENS4_14SM90_TMA_STOREES24_S26_S26_EEEvvEEEEvNT_6ParamsE)
	.align		4
        /*000c*/ 	.word	index@(__assertfail)
	.align		4
        /*0010*/ 	.word	0x00000000
	.align		4
        /*0014*/ 	.word	0xfffffffe
	.align		4
        /*0018*/ 	.word	0x00000000
	.align		4
        /*001c*/ 	.word	0xfffffffd
	.align		4
        /*0020*/ 	.word	0x00000000
	.align		4
        /*0024*/ 	.word	0xfffffffc


//--------------------- .nv.constant4             --------------------------
	.section	.nv.constant4,"a",@progbits
	.align	8
	.align		8
.nv.constant4:
        /*0000*/ 	.dword	__assertfail
	.align		8
        /*0008*/ 	.dword	__unnamed_1
	.align		8
        /*0010*/ 	.dword	__unnamed_2
	.align		8
        /*0018*/ 	.dword	_ZN40_INTERNAL_862a42e5_4_k_cu_0ae17c37_218384cuda3std3__45__cpo5beginE
	.align		8
        /*0020*/ 	.dword	_ZN40_INTERNAL_862a42e5_4_k_cu_0ae17c37_218384cuda3std3__45__cpo3endE
	.align		8
        /*0028*/ 	.dword	_ZN40_INTERNAL_862a42e5_4_k_cu_0ae17c37_218384cuda3std3__45__cpo6cbeginE
	.align		8
        /*0030*/ 	.dword	_ZN40_INTERNAL_862a42e5_4_k_cu_0ae17c37_218384cuda3std3__45__cpo4cendE
	.align		8
        /*0038*/ 	.dword	_ZN40_INTERNAL_862a42e5_4_k_cu_0ae17c37_218384cuda3std3__442_GLOBAL__N__862a42e5_4_k_cu_0ae17c37_218386ignoreE
	.align		8
        /*0040*/ 	.dword	_ZN40_INTERNAL_862a42e5_4_k_cu_0ae17c37_218384cuda3std3__419piecewise_constructE
	.align		8
        /*0048*/ 	.dword	_ZN40_INTERNAL_862a42e5_4_k_cu_0ae17c37_218384cuda3std3__48in_placeE
	.align		8
        /*0050*/ 	.dword	_ZN40_INTERNAL_862a42e5_4_k_cu_0ae17c37_218384cuda3std6ranges3__45__cpo4swapE
	.align		8
        /*0058*/ 	.dword	_ZN40_INTERNAL_862a42e5_4_k_cu_0ae17c37_218384cuda3std6ranges3__45__cpo9iter_moveE
	.align		8
        /*0060*/ 	.dword	_ZN40_INTERNAL_862a42e5_4_k_cu_0ae17c37_218384cute7productE
	.align		8
        /*0068*/ 	.dword	_ZN40_INTERNAL_862a42e5_4_k_cu_0ae17c37_218384cute1_E
	.align		8
        /*0070*/ 	.dword	$str$25
	.align		8
        /*0078*/ 	.dword	$str$26
	.align		8
        /*0080*/ 	.dword	$str$27
	.align		8
        /*0088*/ 	.dword	$str$28


//--------------------- .text._ZN7cutlass13device_kernelINS_4gemm6kernel13GemmUniversalIN4cute5tupleIJiiiiEEENS1_10collective13CollectiveMmaINS1_35MainloopSm100TmaUmmaWarpSpecializedILi10ELi2ELi4ENS5_IJNS4_1CILi2EEESB_NSA_ILi1EEEEEEEENS5_IJNSA_ILi256EEENSA_ILi64EEESG_EEENS_6half_tENS5_IJlSC_lEEESI_SJ_NS4_8TiledMMAINS4_8MMA_AtomIJNS4_26SM100_MMA_F16BF16_2x1SM_SSISI_SI_fLi256ELi64ELNS4_4UMMA5MajorE0ELSO_0ELNSN_7ScaleInE0ELSP_0EEEEEENS4_6LayoutINS5_IJSC_SC_SC_EEENS5_IJNSA_ILi0EEESU_SU_EEEEENS5_IJNS4_10UnderscoreESX_SX_EEEEENS4_28SM100_TMA_2SM_LOAD_MULTICASTENS4_14ComposedLayoutINS4_7SwizzleILi3ELi4ELi3EEENS4_18smem_ptr_flag_bitsILi16EEENSS_INS5_IJNSA_ILi8EEESG_EEENS5_IJSG_SC_EEEEEEEvNS4_8identityENS4_18SM100_TMA_2SM_LOADES1A_vS1B_EENS_8epilogue10collective18CollectiveEpilogueINS1E_23Sm100TmaWarpSpecializedILi3ELi2ELi32ELb1ELb0EEEJNS5_IJNSA_ILi128EEESG_SG_EEENS5_IJNSS_IS1J_SC_EENSS_INSA_ILi32EEESC_EEEEESI_SJ_SI_SJ_NS1E_6fusion15FusionCallbacksIS1I_NS1P_17LinearCombinationISI_fSI_fLNS_15FloatRoundStyleE2EEES1K_S1O_JEEENS4_5SM1004TMEM4LOAD26SM100_TMEM_LOAD_32dp32b32xENS4_13SM90_TMA_LOADENS11_INS12_ILi2ELi4ELi3EEES15_NSS_INS5_IJS16_S1M_EEENS5_IJS1M_SC_EEEEEEENS4_39AutoVectorizingCopyWithAssumedAlignmentILi128EEENS4_14SM90_TMA_STOREES24_S26_S26_EEEvvEEEEvNT_6ParamsE --------------------------
	.section	.text._ZN7cutlass13device_kernelINS_4gemm6kernel13GemmUniversalIN4cute5tupleIJiiiiEEENS1_10collective13CollectiveMmaINS1_35MainloopSm100TmaUmmaWarpSpecializedILi10ELi2ELi4ENS5_IJNS4_1CILi2EEESB_NSA_ILi1EEEEEEEENS5_IJNSA_ILi256EEENSA_ILi64EEESG_EEENS_6half_tENS5_IJlSC_lEEESI_SJ_NS4_8TiledMMAINS4_8MMA_AtomIJNS4_26SM100_MMA_F16BF16_2x1SM_SSISI_SI_fLi256ELi64ELNS4_4UMMA5MajorE0ELSO_0ELNSN_7ScaleInE0ELSP_0EEEEEENS4_6LayoutINS5_IJSC_SC_SC_EEENS5_IJNSA_ILi0EEESU_SU_EEEEENS5_IJNS4_10UnderscoreESX_SX_EEEEENS4_28SM100_TMA_2SM_LOAD_MULTICASTENS4_14ComposedLayoutINS4_7SwizzleILi3ELi4ELi3EEENS4_18smem_ptr_flag_bitsILi16EEENSS_INS5_IJNSA_ILi8EEESG_EEENS5_IJSG_SC_EEEEEEEvNS4_8identityENS4_18SM100_TMA_2SM_LOADES1A_vS1B_EENS_8epilogue10collective18CollectiveEpilogueINS1E_23Sm100TmaWarpSpecializedILi3ELi2ELi32ELb1ELb0EEEJNS5_IJNSA_ILi128EEESG_SG_EEENS5_IJNSS_IS1J_SC_EENSS_INSA_ILi32EEESC_EEEEESI_SJ_SI_SJ_NS1E_6fusion15FusionCallbacksIS1I_NS1P_17LinearCombinationISI_fSI_fLNS_15FloatRoundStyleE2EEES1K_S1O_JEEENS4_5SM1004TMEM4LOAD26SM100_TMEM_LOAD_32dp32b32xENS4_13SM90_TMA_LOADENS11_INS12_ILi2ELi4ELi3EEES15_NSS_INS5_IJS16_S1M_EEENS5_IJS1M_SC_EEEEEEENS4_39AutoVectorizingCopyWithAssumedAlignmentILi128EEENS4_14SM90_TMA_STOREES24_S26_S26_EEEvvEEEEvNT_6ParamsE,"ax",@progbits
	.align	128
.text._ZN7cutlass13device_kernelINS_4gemm6kernel13GemmUniversalIN4cute5tupleIJiiiiEEENS1_10collective13CollectiveMmaINS1_35MainloopSm100TmaUmmaWarpSpecializedILi10ELi2ELi4ENS5_IJNS4_1CILi2EEESB_NSA_ILi1EEEEEEEENS5_IJNSA_ILi256EEENSA_ILi64EEESG_EEENS_6half_tENS5_IJlSC_lEEESI_SJ_NS4_8TiledMMAINS4_8MMA_AtomIJNS4_26SM100_MMA_F16BF16_2x1SM_SSISI_SI_fLi256ELi64ELNS4_4UMMA5MajorE0ELSO_0ELNSN_7ScaleInE0ELSP_0EEEEEENS4_6LayoutINS5_IJSC_SC_SC_EEENS5_IJNSA_ILi0EEESU_SU_EEEEENS5_IJNS4_10UnderscoreESX_SX_EEEEENS4_28SM100_TMA_2SM_LOAD_MULTICASTENS4_14ComposedLayoutINS4_7SwizzleILi3ELi4ELi3EEENS4_18smem_ptr_flag_bitsILi16EEENSS_INS5_IJNSA_ILi8EEESG_EEENS5_IJSG_SC_EEEEEEEvNS4_8identityENS4_18SM100_TMA_2SM_LOADES1A_vS1B_EENS_8epilogue10collective18CollectiveEpilogueINS1E_23Sm100TmaWarpSpecializedILi3ELi2ELi32ELb1ELb0EEEJNS5_IJNSA_ILi128EEESG_SG_EEENS5_IJNSS_IS1J_SC_EENSS_INSA_ILi32EEESC_EEEEESI_SJ_SI_SJ_NS1E_6fusion15FusionCallbacksIS1I_NS1P_17LinearCombinationISI_fSI_fLNS_15FloatRoundStyleE2EEES1K_S1O_JEEENS4_5SM1004TMEM4LOAD26SM100_TMEM_LOAD_32dp32b32xENS4_13SM90_TMA_LOADENS11_INS12_ILi2ELi4ELi3EEES15_NSS_INS5_IJS16_S1M_EEENS5_IJS1M_SC_EEEEEEENS4_39AutoVectorizingCopyWithAssumedAlignmentILi128EEENS4_14SM90_TMA_STOREES24_S26_S26_EEEvvEEEEvNT_6ParamsE:
        .type           _ZN7cutlass13device_kernelINS_4gemm6kernel13GemmUniversalIN4cute5tupleIJiiiiEEENS1_10collective13CollectiveMmaINS1_35MainloopSm100TmaUmmaWarpSpecializedILi10ELi2ELi4ENS5_IJNS4_1CILi2EEESB_NSA_ILi1EEEEEEEENS5_IJNSA_ILi256EEENSA_ILi64EEESG_EEENS_6half_tENS5_IJlSC_lEEESI_SJ_NS4_8TiledMMAINS4_8MMA_AtomIJNS4_26SM100_MMA_F16BF16_2x1SM_SSISI_SI_fLi256ELi64ELNS4_4UMMA5MajorE0ELSO_0ELNSN_7ScaleInE0ELSP_0EEEEEENS4_6LayoutINS5_IJSC_SC_SC_EEENS5_IJNSA_ILi0EEESU_SU_EEEEENS5_IJNS4_10UnderscoreESX_SX_EEEEENS4_28SM100_TMA_2SM_LOAD_MULTICASTENS4_14ComposedLayoutINS4_7SwizzleILi3ELi4ELi3EEENS4_18smem_ptr_flag_bitsILi16EEENSS_INS5_IJNSA_ILi8EEESG_EEENS5_IJSG_SC_EEEEEEEvNS4_8identityENS4_18SM100_TMA_2SM_LOADES1A_vS1B_EENS_8epilogue10collective18CollectiveEpilogueINS1E_23Sm100TmaWarpSpecializedILi3ELi2ELi32ELb1ELb0EEEJNS5_IJNSA_ILi128EEESG_SG_EEENS5_IJNSS_IS1J_SC_EENSS_INSA_ILi32EEESC_EEEEESI_SJ_SI_SJ_NS1E_6fusion15FusionCallbacksIS1I_NS1P_17LinearCombinationISI_fSI_fLNS_15FloatRoundStyleE2EEES1K_S1O_JEEENS4_5SM1004TMEM4LOAD26SM100_TMEM_LOAD_32dp32b32xENS4_13SM90_TMA_LOADENS11_INS12_ILi2ELi4ELi3EEES15_NSS_INS5_IJS16_S1M_EEENS5_IJS1M_SC_EEEEEEENS4_39AutoVectorizingCopyWithAssumedAlignmentILi128EEENS4_14SM90_TMA_STOREES24_S26_S26_EEEvvEEEEvNT_6ParamsE,@function
        .size           _ZN7cutlass13device_kernelINS_4gemm6kernel13GemmUniversalIN4cute5tupleIJiiiiEEENS1_10collective13CollectiveMmaINS1_35MainloopSm100TmaUmmaWarpSpecializedILi10ELi2ELi4ENS5_IJNS4_1CILi2EEESB_NSA_ILi1EEEEEEEENS5_IJNSA_ILi256EEENSA_ILi64EEESG_EEENS_6half_tENS5_IJlSC_lEEESI_SJ_NS4_8TiledMMAINS4_8MMA_AtomIJNS4_26SM100_MMA_F16BF16_2x1SM_SSISI_SI_fLi256ELi64ELNS4_4UMMA5MajorE0ELSO_0ELNSN_7ScaleInE0ELSP_0EEEEEENS4_6LayoutINS5_IJSC_SC_SC_EEENS5_IJNSA_ILi0EEESU_SU_EEEEENS5_IJNS4_10UnderscoreESX_SX_EEEEENS4_28SM100_TMA_2SM_LOAD_MULTICASTENS4_14ComposedLayoutINS4_7SwizzleILi3ELi4ELi3EEENS4_18smem_ptr_flag_bitsILi16EEENSS_INS5_IJNSA_ILi8EEESG_EEENS5_IJSG_SC_EEEEEEEvNS4_8identityENS4_18SM100_TMA_2SM_LOADES1A_vS1B_EENS_8epilogue10collective18CollectiveEpilogueINS1E_23Sm100TmaWarpSpecializedILi3ELi2ELi32ELb1ELb0EEEJNS5_IJNSA_ILi128EEESG_SG_EEENS5_IJNSS_IS1J_SC_EENSS_INSA_ILi32EEESC_EEEEESI_SJ_SI_SJ_NS1E_6fusion15FusionCallbacksIS1I_NS1P_17LinearCombinationISI_fSI_fLNS_15FloatRoundStyleE2EEES1K_S1O_JEEENS4_5SM1004TMEM4LOAD26SM100_TMEM_LOAD_32dp32b32xENS4_13SM90_TMA_LOADENS11_INS12_ILi2ELi4ELi3EEES15_NSS_INS5_IJS16_S1M_EEENS5_IJS1M_SC_EEEEEEENS4_39AutoVectorizingCopyWithAssumedAlignmentILi128EEENS4_14SM90_TMA_STOREES24_S26_S26_EEEvvEEEEvNT_6ParamsE,(.L_x_194 - _ZN7cutlass13device_kernelINS_4gemm6kernel13GemmUniversalIN4cute5tupleIJiiiiEEENS1_10collective13CollectiveMmaINS1_35MainloopSm100TmaUmmaWarpSpecializedILi10ELi2ELi4ENS5_IJNS4_1CILi2EEESB_NSA_ILi1EEEEEEEENS5_IJNSA_ILi256EEENSA_ILi64EEESG_EEENS_6half_tENS5_IJlSC_lEEESI_SJ_NS4_8TiledMMAINS4_8MMA_AtomIJNS4_26SM100_MMA_F16BF16_2x1SM_SSISI_SI_fLi256ELi64ELNS4_4UMMA5MajorE0ELSO_0ELNSN_7ScaleInE0ELSP_0EEEEEENS4_6LayoutINS5_IJSC_SC_SC_EEENS5_IJNSA_ILi0EEESU_SU_EEEEENS5_IJNS4_10UnderscoreESX_SX_EEEEENS4_28SM100_TMA_2SM_LOAD_MULTICASTENS4_14ComposedLayoutINS4_7SwizzleILi3ELi4ELi3EEENS4_18smem_ptr_flag_bitsILi16EEENSS_INS5_IJNSA_ILi8EEESG_EEENS5_IJSG_SC_EEEEEEEvNS4_8identityENS4_18SM100_TMA_2SM_LOADES1A_vS1B_EENS_8epilogue10collective18CollectiveEpilogueINS1E_23Sm100TmaWarpSpecializedILi3ELi2ELi32ELb1ELb0EEEJNS5_IJNSA_ILi128EEESG_SG_EEENS5_IJNSS_IS1J_SC_EENSS_INSA_ILi32EEESC_EEEEESI_SJ_SI_SJ_NS1E_6fusion15FusionCallbacksIS1I_NS1P_17LinearCombinationISI_fSI_fLNS_15FloatRoundStyleE2EEES1K_S1O_JEEENS4_5SM1004TMEM4LOAD26SM100_TMEM_LOAD_32dp32b32xENS4_13SM90_TMA_LOADENS11_INS12_ILi2ELi4ELi3EEES15_NSS_INS5_IJS16_S1M_EEENS5_IJS1M_SC_EEEEEEENS4_39AutoVectorizingCopyWithAssumedAlignmentILi128EEENS4_14SM90_TMA_STOREES24_S26_S26_EEEvvEEEEvNT_6ParamsE)
        .other          _ZN7cutlass13device_kernelINS_4gemm6kernel13GemmUniversalIN4cute5tupleIJiiiiEEENS1_10collective13CollectiveMmaINS1_35MainloopSm100TmaUmmaWarpSpecializedILi10ELi2ELi4ENS5_IJNS4_1CILi2EEESB_NSA_ILi1EEEEEEEENS5_IJNSA_ILi256EEENSA_ILi64EEESG_EEENS_6half_tENS5_IJlSC_lEEESI_SJ_NS4_8TiledMMAINS4_8MMA_AtomIJNS4_26SM100_MMA_F16BF16_2x1SM_SSISI_SI_fLi256ELi64ELNS4_4UMMA5MajorE0ELSO_0ELNSN_7ScaleInE0ELSP_0EEEEEENS4_6LayoutINS5_IJSC_SC_SC_EEENS5_IJNSA_ILi0EEESU_SU_EEEEENS5_IJNS4_10UnderscoreESX_SX_EEEEENS4_28SM100_TMA_2SM_LOAD_MULTICASTENS4_14ComposedLayoutINS4_7SwizzleILi3ELi4ELi3EEENS4_18smem_ptr_flag_bitsILi16EEENSS_INS5_IJNSA_ILi8EEESG_EEENS5_IJSG_SC_EEEEEEEvNS4_8identityENS4_18SM100_TMA_2SM_LOADES1A_vS1B_EENS_8epilogue10collective18CollectiveEpilogueINS1E_23Sm100TmaWarpSpecializedILi3ELi2ELi32ELb1ELb0EEEJNS5_IJNSA_ILi128EEESG_SG_EEENS5_IJNSS_IS1J_SC_EENSS_INSA_ILi32EEESC_EEEEESI_SJ_SI_SJ_NS1E_6fusion15FusionCallbacksIS1I_NS1P_17LinearCombinationISI_fSI_fLNS_15FloatRoundStyleE2EEES1K_S1O_JEEENS4_5SM1004TMEM4LOAD26SM100_TMEM_LOAD_32dp32b32xENS4_13SM90_TMA_LOADENS11_INS12_ILi2ELi4ELi3EEES15_NSS_INS5_IJS16_S1M_EEENS5_IJS1M_SC_EEEEEEENS4_39AutoVectorizingCopyWithAssumedAlignmentILi128EEENS4_14SM90_TMA_STOREES24_S26_S26_EEEvvEEEEvNT_6ParamsE,@"STO_CUDA_ENTRY STV_DEFAULT"
_ZN7cutlass13device_kernelINS_4gemm6kernel13GemmUniversalIN4cute5tupleIJiiiiEEENS1_10collective13CollectiveMmaINS1_35MainloopSm100TmaUmmaWarpSpecializedILi10ELi2ELi4ENS5_IJNS4_1CILi2EEESB_NSA_ILi1EEEEEEEENS5_IJNSA_ILi256EEENSA_ILi64EEESG_EEENS_6half_tENS5_IJlSC_lEEESI_SJ_NS4_8TiledMMAINS4_8MMA_AtomIJNS4_26SM100_MMA_F16BF16_2x1SM_SSISI_SI_fLi256ELi64ELNS4_4UMMA5MajorE0ELSO_0ELNSN_7ScaleInE0ELSP_0EEEEEENS4_6LayoutINS5_IJSC_SC_SC_EEENS5_IJNSA_ILi0EEESU_SU_EEEEENS5_IJNS4_10UnderscoreESX_SX_EEEEENS4_28SM100_TMA_2SM_LOAD_MULTICASTENS4_14ComposedLayoutINS4_7SwizzleILi3ELi4ELi3EEENS4_18smem_ptr_flag_bitsILi16EEENSS_INS5_IJNSA_ILi8EEESG_EEENS5_IJSG_SC_EEEEEEEvNS4_8identityENS4_18SM100_TMA_2SM_LOADES1A_vS1B_EENS_8epilogue10collective18CollectiveEpilogueINS1E_23Sm100TmaWarpSpecializedILi3ELi2ELi32ELb1ELb0EEEJNS5_IJNSA_ILi128EEESG_SG_EEENS5_IJNSS_IS1J_SC_EENSS_INSA_ILi32EEESC_EEEEESI_SJ_SI_SJ_NS1E_6fusion15FusionCallbacksIS1I_NS1P_17LinearCombinationISI_fSI_fLNS_15FloatRoundStyleE2EEES1K_S1O_JEEENS4_5SM1004TMEM4LOAD26SM100_TMEM_LOAD_32dp32b32xENS4_13SM90_TMA_LOADENS11_INS12_ILi2ELi4ELi3EEES15_NSS_INS5_IJS16_S1M_EEENS5_IJS1M_SC_EEEEEEENS4_39AutoVectorizingCopyWithAssumedAlignmentILi128EEENS4_14SM90_TMA_STOREES24_S26_S26_EEEvvEEEEvNT_6ParamsE:
[----:B------:R-:W1:Y:S01]  /*0000*/  LDC R1, c[0x0][0x37c] ;  /* 0x0000df00ff017b82 */ /* 0x000e620000000800 */
[----:B------:R-:W2:Y:S01]  /*0010*/  S2R R92, SR_TID.X ;  /* 0x00000000005c7919 */ /* 0x000ea20000002100 */
[----:B------:R-:W3:Y:S06]  /*0020*/  LDCU.64 UR8, c[0x0][0x890] ;  /* 0x00011200ff0877ac */ /* 0x000eec0008000a00 */
[----:B------:R-:W4:Y:S01]  /*0030*/  S2UR UR4, SR_CgaCtaId ;  /* 0x00000000000479c3 */ /* 0x000f220000008800 */
[----:B------:R-:W-:Y:S02]  /*0040*/  PRMT R84, RZ, 0x7610, R84 ;  /* 0x00007610ff547816 */ /* 0x000fe40000000054 */
[----:B------:R-:W-:Y:S01]  /*0050*/  ELECT P1, URZ, PT ;  /* 0x0000000000ff782f */ /* 0x000fe20003820000 */
[----:B---3--:R-:W-:-:S04]  /*0060*/  UISETP.NE.U32.AND UP0, UPT, UR8, URZ, UPT ;  /* 0x000000ff0800728c */ /* 0x008fc8000bf05070 */
[----:B------:R-:W-:Y:S02]  /*0070*/  UISETP.NE.AND.EX UP0, UPT, UR9, URZ, UPT, UP0 ;  /* 0x000000ff0900728c */ /* 0x000fe4000bf05300 */
[----:B----4-:R-:W-:Y:S02]  /*0080*/  ULOP3.LUT UR46, UR4, 0x1, URZ, 0xc0, !UPT ;  /* 0x00000001042e7892 */ /* 0x010fe4000f8ec0ff */
[----:B------:R-:W-:Y:S01]  /*0090*/  ULOP3.LUT UR45, UR4, 0x1, URZ, 0x3c, !UPT ;  /* 0x00000001042d7892 */ /* 0x000fe2000f8e3cff */
[----:B--2---:R-:W-:-:S05]  /*00a0*/  SHF.R.U32.HI R85, RZ, 0x5, R92 ;  /* 0x00000005ff557819 */ /* 0x004fca000001165c */
[----:B------:R-:W2:Y:S02]  /*00b0*/  SHFL.IDX PT, R0, R85, RZ, 0x1f ;  /* 0x00001fff55007589 */ /* 0x000ea400000e0000 */
[----:B--2---:R-:W-:Y:S01]  /*00c0*/  R2UR UR13, R0 ;  /* 0x00000000000d72ca */ /* 0x004fe200000e0000 */
[----:B-1----:R-:W-:-:S14]  /*00d0*/  BRA.U UP0, `(.L_x_0) ;  /* 0x0000000100307547 */ /* 0x002fdc000b800000 */
[----:B------:R-:W1:Y:S02]  /*00e0*/  LDCU.64 UR4, c[0x0][0x888] ;  /* 0x00011100ff0477ac */ /* 0x000e640008000a00 */
[----:B-1----:R-:W-:-:S04]  /*00f0*/  UISETP.NE.U32.AND UP0, UPT, UR4, URZ, UPT ;  /* 0x000000ff0400728c */ /* 0x002fc8000bf05070 */
[----:B------:R-:W-:-:S09]  /*0100*/  UISETP.NE.AND.EX UP0, UPT, UR5, URZ, UPT, UP0 ;  /* 0x000000ff0500728c */ /* 0x000fd2000bf05300 */
[----:B------:R-:W-:Y:S05]  /*0110*/  BRA.U !UP0, `(.L_x_1) ;  /* 0x0000000108147547 */ /* 0x000fea000b800000 */
[----:B------:R-:W1:Y:S01]  /*0120*/  LDC.64 R2, c[0x0][0x888] ;  /* 0x00022200ff027b82 */ /* 0x000e620000000a00 */
[----:B------:R-:W1:Y:S02]  /*0130*/  LDCU.64 UR4, c[0x0][0x358] ;  /* 0x00006b00ff0477ac */ /* 0x000e640008000a00 */
[----:B-1----:R1:W5:Y:S01]  /*0140*/  LDG.E R41, desc[UR4][R2.64] ;  /* 0x0000000402297981 */ /* 0x002362000c1e1900 */
[----:B------:R-:W-:Y:S01]  /*0150*/  HFMA2 R84, -RZ, RZ, 0, 5.9604644775390625e-08 ;  /* 0x00000001ff547431 */ /* 0x000fe200000001ff */
[----:B------:R-:W-:Y:S05]  /*0160*/  BRA `(.L_x_0) ;  /* 0x00000000000c7947 */ /* 0x000fea0003800000 */
.L_x_1:
[----:B------:R-:W1:Y:S01]  /*0170*/  LDCU UR4, c[0x0][0x880] ;  /* 0x00011000ff0477ac */ /* 0x000e620008000800 */
[----:B------:R-:W-:Y:S01]  /*0180*/  HFMA2 R84, -RZ, RZ, 0, 5.9604644775390625e-08 ;  /* 0x00000001ff547431 */ /* 0x000fe200000001ff */
[----:B-1----:R-:W-:-:S07]  /*0190*/  MOV R41, UR4 ;  /* 0x0000000400297c02 */ /* 0x002fce0008000f00 */
.L_x_0:
[----:B------:R-:W2:Y:S02]  /*01a0*/  LDCU.64 UR4, c[0x0][0x8b0] ;  /* 0x00011600ff0477ac */ /* 0x000ea40008000a00 */
[----:B--2---:R-:W-:-:S04]  /*01b0*/  UISETP.NE.U32.AND UP0, UPT, UR4, URZ, UPT ;  /* 0x000000ff0400728c */ /* 0x004fc8000bf05070 */
[----:B------:R-:W-:-:S09]  /*01c0*/  UISETP.NE.AND.EX UP0, UPT, UR5, URZ, UPT, UP0 ;  /* 0x000000ff0500728c */ /* 0x000fd2000bf05300 */
[----:B------:R-:W-:Y:S05]  /*01d0*/  BRA.U UP0, `(.L_x_2) ;  /* 0x0000000100287547 */ /* 0x000fea000b800000 */
[----:B------:R-:W2:Y:S02]  /*01e0*/  LDCU.64 UR4, c[0x0][0x8a8] ;  /* 0x00011500ff0477ac */ /* 0x000ea40008000a00 */
[----:B--2---:R-:W-:-:S04]  /*01f0*/  UISETP.NE.U32.AND UP0, UPT, UR4, URZ, UPT ;  /* 0x000000ff0400728c */ /* 0x004fc8000bf05070 */
[----:B------:R-:W-:-:S09]  /*0200*/  UISETP.NE.AND.EX UP0, UPT, UR5, URZ, UPT, UP0 ;  /* 0x000000ff0500728c */ /* 0x000fd2000bf05300 */
[----:B------:R-:W-:Y:S05]  /*0210*/  BRA.U !UP0, `(.L_x_3) ;  /* 0x0000000108107547 */ /* 0x000fea000b800000 */
[----:B------:R-:W2:Y:S01]  /*0220*/  LDC.64 R38, c[0x0][0x8a8] ;  /* 0x00022a00ff267b82 */ /* 0x000ea20000000a00 */
[----:B------:R-:W2:Y:S02]  /*0230*/  LDCU.64 UR4, c[0x0][0x358] ;  /* 0x00006b00ff0477ac */ /* 0x000ea40008000a00 */
[----:B--2---:R2:W5:Y:S01]  /*0240*/  LDG.E R38, desc[UR4][R38.64] ;  /* 0x0000000426267981 */ /* 0x004562000c1e1900 */
[----:B------:R-:W-:Y:S05]  /*0250*/  BRA `(.L_x_2) ;  /* 0x0000000000087947 */ /* 0x000fea0003800000 */
.L_x_3:
[----:B------:R-:W2:Y:S02]  /*0260*/  LDCU UR4, c[0x0][0x8a0] ;  /* 0x00011400ff0477ac */ /* 0x000ea40008000800 */
[----:B--2---:R-:W-:Y:S02]  /*0270*/  MOV R38, UR4 ;  /* 0x0000000400267c02 */ /* 0x004fe40008000f00 */
.L_x_2:
[----:B------:R-:W-:Y:S01]  /*0280*/  IMAD.U32 R0, RZ, RZ, UR13 ;  /* 0x0000000dff007e24 */ /* 0x000fe2000f8e00ff */
[----:B------:R-:W-:Y:S04]  /*0290*/  BSSY.RECONVERGENT B0, `(.L_x_4) ;  /* 0x000000c000007945 */ /* 0x000fe80003800200 */
[C---:B------:R-:W-:Y:S02]  /*02a0*/  ISETP.NE.OR P2, PT, R0.reuse, 0x1, !P1 ;  /* 0x000000010000780c */ /* 0x040fe40004f45670 */
[----:B------:R-:W-:-:S11]  /*02b0*/  ISETP.NE.OR P0, PT, R0, 0x3, !P1 ;  /* 0x000000030000780c */ /* 0x000fd60004f05670 */
[----:B------:R-:W-:Y:S05]  /*02c0*/  @P2 BRA `(.L_x_5) ;  /* 0x0000000000202947 */ /* 0x000fea0003800000 */
[----:B------:R-:W3:Y:S02]  /*02d0*/  LDCU.64 UR4, c[0x0][0x348] ;  /* 0x00006900ff0477ac */ /* 0x000ee40008000a00 */
[----:B---3--:R-:W-:Y:S02]  /*02e0*/  UIADD3 UR6, UP1, UPT, UR4, 0x80, URZ ;  /* 0x0000008004067890 */ /* 0x008fe4000ff3e0ff */
[----:B------:R-:W-:Y:S02]  /*02f0*/  UIADD3 UR4, UP0, UPT, UR4, 0x180, URZ ;  /* 0x0000018004047890 */ /* 0x000fe4000ff1e0ff */
[----:B------:R-:W-:Y:S02]  /*0300*/  UIADD3.X UR7, UPT, UPT, URZ, UR5, URZ, UP1, !UPT ;  /* 0x00000005ff077290 */ /* 0x000fe40008ffe4ff */
[----:B------:R-:W-:-:S07]  /*0310*/  UIADD3.X UR5, UPT, UPT, URZ, UR5, URZ, UP0, !UPT ;  /* 0x00000005ff057290 */ /* 0x000fce00087fe4ff */
[----:B------:R3:W-:Y:S02]  /*0320*/  UTMACCTL.PF [UR6] ;  /* 0x00000000060079b9 */ /* 0x0007e40008040000 */
[----:B------:R3:W-:Y:S02]  /*0330*/  UTMACCTL.PF [UR4] ;  /* 0x00000000040079b9 */ /* 0x0007e40008040000 */
[----:B---3--:R-:W-:Y:S01]  /*0340*/  NOP ;  /* 0x0000000000007918 */ /* 0x008fe20000000000 */
.L_x_5:
[----:B------:R-:W-:Y:S05]  /*0350*/  BSYNC.RECONVERGENT B0 ;  /* 0x0000000000007941 */ /* 0x000fea0003800200 */
.L_x_4:
[----:B------:R-:W-:Y:S04]  /*0360*/  BSSY.RECONVERGENT B0, `(.L_x_6) ;  /* 0x000000a000007945 */ /* 0x000fe80003800200 */
        /* <DEDUP_REMOVED lines=9> */
.L_x_7:
[----:B------:R-:W-:Y:S05]  /*0400*/  BSYNC.RECONVERGENT B0 ;  /* 0x0000000000007941 */ /* 0x000fea0003800200 */
.L_x_6:
[----:B------:R-:W3:Y:S01]  /*0410*/  LDCU.64 UR4, c[0x0][0x888] ;  /* 0x00011100ff0477ac */ /* 0x000ee20008000a00 */
[----:B------:R-:W-:Y:S02]  /*0420*/  UISETP.EQ.U32.AND UP1, UPT, UR8, URZ, UPT ;  /* 0x000000ff0800728c */ /* 0x000fe4000bf22070 */
[----:B------:R-:W-:Y:S02]  /*0430*/  UPLOP3.LUT UP3, UPT, UPT, UPT, UPT, 0x80, 0x8 ;  /* 0x000000000008789c */ /* 0x000fe40003f6f070 */
[----:B---3--:R-:W-:-:S04]  /*0440*/  UISETP.NE.U32.AND UP0, UPT, UR4, URZ, UPT ;  /* 0x000000ff0400728c */ /* 0x008fc8000bf05070 */
[----:B------:R-:W-:-:S04]  /*0450*/  UISETP.NE.AND.EX UP0, UPT, UR5, URZ, UPT, UP0 ;  /* 0x000000ff0500728c */ /* 0x000fc8000bf05300 */
[----:B------:R-:W-:-:S04]  /*0460*/  UISETP.EQ.OR.EX UP2, UPT, UR9, URZ, !UP0, UP1 ;  /* 0x000000ff0900728c */ /* 0x000fc8000c742710 */
[----:B------:R-:W-:-:S06]  /*0470*/  UP2UR UR4, UPR, URZ, 0x4 ;  /* 0x00000004ff047883 */ /* 0x000fcc0008000000 */
[----:B------:R-:W-:Y:S01]  /*0480*/  MOV R88, UR4 ;  /* 0x0000000400587c02 */ /* 0x000fe20008000f00 */
[----:B------:R-:W-:Y:S06]  /*0490*/  BRA.U !UP2, `(.L_x_8) ;  /* 0x000000010a207547 */ /* 0x000fec000b800000 */
[----:B------:R-:W-:Y:S01]  /*04a0*/  UISETP.NE.U32.AND UP1, UPT, UR8, URZ, UPT ;  /* 0x000000ff0800728c */ /* 0x000fe2000bf25070 */
[----:B-----5:R-:W-:Y:S01]  /*04b0*/  FSETP.NEU.AND P0, PT, R41, RZ, PT ;  /* 0x000000ff2900720b */ /* 0x020fe20003f0d000 */
[----:B------:R-:W-:Y:S02]  /*04c0*/  USEL UR4, URZ, 0xffffffff, UP0 ;  /* 0xffffffffff047887 */ /* 0x000fe40008000000 */
[----:B------:R-:W-:-:S10]  /*04d0*/  UISETP.NE.AND.EX UP1, UPT, UR9, URZ, UPT, UP1 ;  /* 0x000000ff0900728c */ /* 0x000fd4000bf25310 */
[----:B------:R-:W-:Y:S01]  /*04e0*/  VOTEU.ANY UP0, P0 ;  /* 0x0000000000ff7886 */ /* 0x000fe20000000100 */
[----:B------:R-:W-:-:S04]  /*04f0*/  @!UP1 USEL UR4, URZ, 0xffffffff, UP0 ;  /* 0xffffffffff049887 */ /* 0x000fc80008000000 */
[----:B------:R-:W-:-:S04]  /*0500*/  ULOP3.LUT UR4, UR4, 0x1, URZ, 0xc0, !UPT ;  /* 0x0000000104047892 */ /* 0x000fc8000f8ec0ff */
[----:B------:R-:W-:-:S11]  /*0510*/  UISETP.NE.U32.AND UP3, UPT, UR4, 0x1, UPT ;  /* 0x000000010400788c */ /* 0x000fd6000bf65070 */
.L_x_8:
[----:B------:R-:W3:Y:S01]  /*0520*/  SHFL.IDX PT, R0, R85, RZ, 0x1f ;  /* 0x00001fff55007589 */ /* 0x000ee200000e0000 */
[----:B------:R-:W-:-:S04]  /*0530*/  UISETP.NE.AND UP0, UPT, UR13, 0x2, UPT ;  /* 0x000000020d00788c */ /* 0x000fc8000bf05270 */
[----:B------:R-:W-:Y:S02]  /*0540*/  UISETP.EQ.AND UP1, UPT, UR46, URZ, !UP0 ;  /* 0x000000ff2e00728c */ /* 0x000fe4000c722270 */
[----:B------:R-:W-:-:S04]  /*0550*/  USEL UR37, URZ, 0x1, UP0 ;  /* 0x00000001ff257887 */ /* 0x000fc80008000000 */
[----:B------:R-:W-:Y:S02]  /*0560*/  PLOP3.LUT P3, PT, P1, PT, UP1, 0x80, 0x8 ;  /* 0x000000000008781c */ /* 0x000fe40000f6f018 */
[----:B---3--:R-:W-:-:S13]  /*0570*/  ISETP.NE.AND P0, PT, R0, RZ, PT ;  /* 0x000000ff0000720c */ /* 0x008fda0003f05270 */
[----:B------:R-:W-:Y:S05]  /*0580*/  @P0 BRA `(.L_x_9) ;  /* 0x0000000000940947 */ /* 0x000fea0003800000 */
[----:B------:R-:W-:Y:S01]  /*0590*/  ELECT P0, URZ, PT ;  /* 0x0000000000ff782f */ /* 0x000fe20003800000 */
[----:B------:R-:W-:-:S12]  /*05a0*/  BSSY.RECONVERGENT B0, `(.L_x_9) ;  /* 0x0000023000007945 */ /* 0x000fd80003800200 */
[----:B------:R-:W-:Y:S05]  /*05b0*/  @!P0 BRA `(.L_x_10) ;  /* 0x0000000000848947 */ /* 0x000fea0003800000 */
[----:B------:R-:W3:Y:S01]  /*05c0*/  S2UR UR5, SR_CgaCtaId ;  /* 0x00000000000579c3 */ /* 0x000ee20000008800 */
[----:B------:R-:W-:Y:S01]  /*05d0*/  UMOV UR4, 0x400 ;  /* 0x0000040000047882 */ /* 0x000fe20000000000 */
[----:B------:R-:W-:Y:S01]  /*05e0*/  UMOV UR8, 0x1 ;  /* 0x0000000100087882 */ /* 0x000fe20000000000 */
[----:B------:R-:W-:Y:S01]  /*05f0*/  UMOV UR6, 0x2 ;  /* 0x0000000200067882 */ /* 0x000fe20000000000 */
[----:B------:R-:W-:-:S04]  /*0600*/  UIADD3 UR8, UPT, UPT, -UR8, 0x100000, URZ ;  /* 0x0010000008087890 */ /* 0x000fc8000fffe1ff */
[----:B------:R-:W-:Y:S02]  /*0610*/  USHF.L.U32 UR9, UR8, 0xb, URZ ;  /* 0x0000000b08097899 */ /* 0x000fe400080006ff */
[----:B------:R-:W-:Y:S02]  /*0620*/  USHF.L.U32 UR8, UR8, 0x1, URZ ;  /* 0x0000000108087899 */ /* 0x000fe400080006ff */
[----:B------:R-:W-:-:S04]  /*0630*/  UIADD3 UR6, UPT, UPT, -UR6, 0x100000, URZ ;  /* 0x0010000006067890 */ /* 0x000fc8000fffe1ff */
[----:B------:R-:W-:Y:S02]  /*0640*/  USHF.L.U32 UR7, UR6, 0xb, URZ ;  /* 0x0000000b06077899 */ /* 0x000fe400080006ff */
[----:B------:R-:W-:Y:S02]  /*0650*/  USHF.L.U32 UR6, UR6, 0x1, URZ ;  /* 0x0000000106067899 */ /* 0x000fe400080006ff */
[----:B---3--:R-:W-:Y:S01]  /*0660*/  ULEA UR4, UR5, UR4, 0x18 ;  /* 0x0000000405047291 */ /* 0x008fe2000f8ec0ff */
[----:B------:R-:W3:Y:S11]  /*0670*/  FENCE.VIEW.ASYNC.S ;  /* 0x00000000000073c6 */ /* 0x000ef60000000000 */
[----:B---3--:R3:W4:Y:S01]  /*0680*/  SYNCS.EXCH.64 URZ, [UR4], UR8 ;  /* 0x0000000804ff75b2 */ /* 0x0087220008000100 */
[----:B------:R3:W1:Y:S01]  /*0690*/  SYNCS.EXCH.64 URZ, [UR4+0x50], UR6 ;  /* 0x0000500604ff75b2 */ /* 0x0006620008000100 */
        /* <DEDUP_REMOVED lines=17> */
[----:B------:R3:W1:Y:S02]  /*07b0*/  SYNCS.EXCH.64 URZ, [UR4+0x98], UR6 ;  /* 0x0000980604ff75b2 */ /* 0x0006640008000100 */
[----:B---3--:R-:W-:Y:S01]  /*07c0*/  NOP ;  /* 0x0000000000007918 */ /* 0x008fe20000000000 */
.L_x_10:
[----:B------:R-:W-:Y:S05]  /*07d0*/  BSYNC.RECONVERGENT B0 ;  /* 0x0000000000007941 */ /* 0x000fea0003800200 */
.L_x_9:
[----:B------:R-:W3:Y:S01]  /*07e0*/  SHFL.IDX PT, R0, R85, RZ, 0x1f ;  /* 0x00001fff55007589 */ /* 0x000ee200000e0000 */
[----:B------:R-:W-:Y:S01]  /*07f0*/  NOP ;  /* 0x0000000000007918 */ /* 0x000fe20000000000 */
[----:B---3--:R-:W-:-:S13]  /*0800*/  ISETP.NE.AND P0, PT, R0, 0x1, PT ;  /* 0x000000010000780c */ /* 0x008fda0003f05270 */
[----:B------:R-:W-:Y:S05]  /*0810*/  @P0 BRA `(.L_x_11) ;  /* 0x0000000000500947 */ /* 0x000fea0003800000 */
        /* <DEDUP_REMOVED lines=9> */
[----:B------:R-:W-:Y:S01]  /*08b0*/  USHF.L.U32 UR6, UR6, 0x1, URZ ;  /* 0x0000000106067899 */ /* 0x000fe200080006ff */
[----:B------:R-:W-:Y:S01]  /*08c0*/  ELECT P0, URZ, PT ;  /* 0x0000000000ff782f */ /* 0x000fe20003800000 */
[----:B---3--:R-:W-:Y:S01]  /*08d0*/  ULEA UR4, UR5, UR4, 0x18 ;  /* 0x0000000405047291 */ /* 0x008fe2000f8ec0ff */
[----:B------:R-:W3:Y:S11]  /*08e0*/  FENCE.VIEW.ASYNC.S ;  /* 0x00000000000073c6 */ /* 0x000ef60000000000 */
[----:B---3--:R3:W1:Y:S01]  /*08f0*/  SYNCS.EXCH.64 URZ, [UR4+0xa0], UR8 ;  /* 0x0000a00804ff75b2 */ /* 0x0086620008000100 */
[----:B------:R3:W1:Y:S01]  /*0900*/  SYNCS.EXCH.64 URZ, [UR4+0xb8], UR6 ;  /* 0x0000b80604ff75b2 */ /* 0x0006620008000100 */
[----:B------:R3:W1:Y:S01]  /*0910*/  SYNCS.EXCH.64 URZ, [UR4+0xa8], UR8 ;  /* 0x0000a80804ff75b2 */ /* 0x0006620008000100 */
[----:B------:R3:W1:Y:S01]  /*0920*/  SYNCS.EXCH.64 URZ, [UR4+0xc0], UR6 ;  /* 0x0000c00604ff75b2 */ /* 0x0006620008000100 */
[----:B------:R3:W1:Y:S01]  /*0930*/  SYNCS.EXCH.64 URZ, [UR4+0xb0], UR8 ;  /* 0x0000b00804ff75b2 */ /* 0x0006620008000100 */
[----:B------:R3:W1:Y:S01]  /*0940*/  SYNCS.EXCH.64 URZ, [UR4+0xc8], UR6 ;  /* 0x0000c80604ff75b2 */ /* 0x0006620008000100 */
[----:B------:R-:W-:Y:S01]  /*0950*/  NOP ;  /* 0x0000000000007918 */ /* 0x000fe20000000000 */
.L_x_11:
[----:B------:R-:W2:Y:S01]  /*0960*/  SHFL.IDX PT, R0, R85, RZ, 0x1f ;  /* 0x00001fff55007589 */ /* 0x000ea200000e0000 */
[----:B------:R-:W-:Y:S01]  /*0970*/  NOP ;  /* 0x0000000000007918 */ /* 0x000fe20000000000 */
[----:B--2---:R-:W-:-:S13]  /*0980*/  ISETP.NE.AND P0, PT, R0, 0x3, PT ;  /* 0x000000030000780c */ /* 0x004fda0003f05270 */
[----:B------:R-:W-:Y:S05]  /*0990*/  @P0 BRA `(.L_x_12) ;  /* 0x0000000000300947 */ /* 0x000fea0003800000 */
[----:B------:R-:W2:Y:S01]  /*09a0*/  S2UR UR5, SR_CgaCtaId ;  /* 0x00000000000579c3 */ /* 0x000ea20000008800 */
[----:B---3--:R-:W-:Y:S01]  /*09b0*/  UMOV UR6, 0x400 ;  /* 0x0000040000067882 */ /* 0x008fe20000000000 */
[----:B------:R-:W-:Y:S01]  /*09c0*/  UMOV UR4, 0x20 ;  /* 0x0000002000047882 */ /* 0x000fe20000000000 */
[----:B------:R-:W-:Y:S01]  /*09d0*/  ELECT P0, URZ, PT ;  /* 0x0000000000ff782f */ /* 0x000fe20003800000 */
[----:B--2---:R-:W-:Y:S02]  /*09e0*/  ULEA UR6, UR5, UR6, 0x18 ;  /* 0x0000000605067291 */ /* 0x004fe4000f8ec0ff */
[----:B------:R-:W-:-:S04]  /*09f0*/  UIADD3 UR4, UPT, UPT, -UR4, 0x100000, URZ ;  /* 0x0010000004047890 */ /* 0x000fc8000fffe1ff */
[----:B------:R-:W-:Y:S02]  /*0a00*/  USHF.L.U32 UR5, UR4, 0xb, URZ ;  /* 0x0000000b04057899 */ /* 0x000fe400080006ff */
[----:B------:R-:W-:Y:S01]  /*0a10*/  USHF.L.U32 UR4, UR4, 0x1, URZ ;  /* 0x0000000104047899 */ /* 0x000fe200080006ff */
[----:B------:R-:W2:Y:S11]  /*0a20*/  FENCE.VIEW.ASYNC.S ;  /* 0x00000000000073c6 */ /* 0x000eb60000000000 */
[----:B--2---:R2:W3:Y:S01]  /*0a30*/  SYNCS.EXCH.64 URZ, [UR6+0xd0], UR4 ;  /* 0x0000d00406ff75b2 */ /* 0x0044e20008000100 */
[----:B------:R2:W1:Y:S01]  /*0a40*/  SYNCS.EXCH.64 URZ, [UR6+0xd8], UR4 ;  /* 0x0000d80406ff75b2 */ /* 0x0004620008000100 */
[----:B------:R-:W-:Y:S01]  /*0a50*/  NOP ;  /* 0x0000000000007918 */ /* 0x000fe20000000000 */
.L_x_12:
[----:B------:R-:W4:Y:S01]  /*0a60*/  SHFL.IDX PT, R0, R85, RZ, 0x1f ;  /* 0x00001fff55007589 */ /* 0x000f2200000e0000 */
[----:B------:R-:W-:Y:S01]  /*0a70*/  NOP ;  /* 0x0000000000007918 */ /* 0x000fe20000000000 */
[----:B----4-:R-:W-:-:S13]  /*0a80*/  ISETP.NE.AND P0, PT, R0, 0x4, PT ;  /* 0x000000040000780c */ /* 0x010fda0003f05270 */
[----:B------:R-:W-:Y:S05]  /*0a90*/  @P0 BRA `(.L_x_13) ;  /* 0x00000000004c0947 */ /* 0x000fea0003800000 */
[----:B--2---:R-:W2:Y:S01]  /*0aa0*/  S2UR UR5, SR_CgaCtaId ;  /* 0x00000000000579c3 */ /* 0x004ea20000008800 */
[----:B---3--:R-:W-:Y:S01]  /*0ab0*/  UMOV UR4, 0x3a0 ;  /* 0x000003a000047882 */ /* 0x008fe20000000000 */
[----:B------:R-:W-:Y:S01]  /*0ac0*/  UMOV UR6, 0x400 ;  /* 0x0000040000067882 */ /* 0x000fe20000000000 */
[----:B------:R-:W-:Y:S01]  /*0ad0*/  USEL UR4, UR4, 0x320, UP3 ;  /* 0x0000032004047887 */ /* 0x000fe20009800000 */
[----:B------:R-:W-:Y:S01]  /*0ae0*/  UMOV UR8, 0x1 ;  /* 0x0000000100087882 */ /* 0x000fe20000000000 */
[----:B------:R-:W-:Y:S01]  /*0af0*/  ELECT P0, URZ, PT ;  /* 0x0000000000ff782f */ /* 0x000fe20003800000 */
[----:B------:R-:W-:-:S04]  /*0b00*/  UIADD3 UR8, UPT, UPT, -UR8, 0x100000, URZ ;  /* 0x0010000008087890 */ /* 0x000fc8000fffe1ff */
[----:B------:R-:W-:Y:S02]  /*0b10*/  USHF.L.U32 UR9, UR8, 0xb, URZ ;  /* 0x0000000b08097899 */ /* 0x000fe400080006ff */
[----:B------:R-:W-:Y:S02]  /*0b20*/  USHF.L.U32 UR8, UR8, 0x1, URZ ;  /* 0x0000000108087899 */ /* 0x000fe400080006ff */
[----:B--2---:R-:W-:Y:S02]  /*0b30*/  ULEA UR6, UR5, UR6, 0x18 ;  /* 0x0000000605067291 */ /* 0x004fe4000f8ec0ff */
[----:B------:R-:W-:-:S04]  /*0b40*/  UIADD3 UR4, UPT, UPT, -UR4, 0x100000, URZ ;  /* 0x0010000004047890 */ /* 0x000fc8000fffe1ff */
[----:B------:R-:W-:Y:S02]  /*0b50*/  USHF.L.U32 UR5, UR4, 0xb, URZ ;  /* 0x0000000b04057899 */ /* 0x000fe400080006ff */
[----:B------:R-:W-:Y:S01]  /*0b60*/  USHF.L.U32 UR4, UR4, 0x1, URZ ;  /* 0x0000000104047899 */ /* 0x000fe200080006ff */
[----:B------:R-:W2:Y:S03]  /*0b70*/  FENCE.VIEW.ASYNC.S ;  /* 0x00000000000073c6 */ /* 0x000ea60000000000 */
[----:B--2---:R4:W2:Y:S08]  /*0b80*/  SYNCS.EXCH.64 URZ, [UR6+0xe0], UR8 ;  /* 0x0000e00806ff75b2 */ /* 0x0048b00008000100 */
[----:B------:R4:W3:Y:S01]  /*0b90*/  SYNCS.EXCH.64 URZ, [UR6+0xf0], UR4 ;  /* 0x0000f00406ff75b2 */ /* 0x0008e20008000100 */
[----:B------:R4:W1:Y:S01]  /*0ba0*/  SYNCS.EXCH.64 URZ, [UR6+0xe8], UR8 ;  /* 0x0000e80806ff75b2 */ /* 0x0008620008000100 */
[----:B------:R4:W1:Y:S02]  /*0bb0*/  SYNCS.EXCH.64 URZ, [UR6+0xf8], UR4 ;  /* 0x0000f80406ff75b2 */ /* 0x0008640008000100 */
[----:B----4-:R-:W-:Y:S01]  /*0bc0*/  NOP ;  /* 0x0000000000007918 */ /* 0x010fe20000000000 */
.L_x_13:
[----:B------:R-:W4:Y:S01]  /*0bd0*/  SHFL.IDX PT, R0, R85, RZ, 0x1f ;  /* 0x00001fff55007589 */ /* 0x000f2200000e0000 */
[----:B------:R-:W-:Y:S01]  /*0be0*/  NOP ;  /* 0x0000000000007918 */ /* 0x000fe20000000000 */
[----:B----4-:R-:W-:-:S13]  /*0bf0*/  ISETP.NE.AND P0, PT, R0, 0x5, PT ;  /* 0x000000050000780c */ /* 0x010fda0003f05270 */
[----:B------:R-:W-:Y:S05]  /*0c00*/  @P0 BRA `(.L_x_14) ;  /* 0x0000000000580947 */ /* 0x000fea0003800000 */
[----:B--2---:R-:W2:Y:S01]  /*0c10*/  S2UR UR5, SR_CgaCtaId ;  /* 0x00000000000579c3 */ /* 0x004ea20000008800 */
[----:B---3--:R-:W-:Y:S01]  /*0c20*/  UMOV UR4, 0x400 ;  /* 0x0000040000047882 */ /* 0x008fe20000000000 */
        /* <DEDUP_REMOVED lines=9> */
[----:B--2---:R-:W-:Y:S01]  /*0cc0*/  ULEA UR4, UR5, UR4, 0x18 ;  /* 0x0000000405047291 */ /* 0x004fe2000f8ec0ff */
[----:B------:R-:W2:Y:S11]  /*0cd0*/  FENCE.VIEW.ASYNC.S ;  /* 0x00000000000073c6 */ /* 0x000eb60000000000 */
[----:B--2---:R4:W2:Y:S01]  /*0ce0*/  SYNCS.EXCH.64 URZ, [UR4+0x100], UR6 ;  /* 0x0001000604ff75b2 */ /* 0x0048a20008000100 */
[----:B------:R4:W3:Y:S01]  /*0cf0*/  SYNCS.EXCH.64 URZ, [UR4+0x120], UR8 ;  /* 0x0001200804ff75b2 */ /* 0x0008e20008000100 */
[----:B------:R4:W1:Y:S01]  /*0d00*/  SYNCS.EXCH.64 URZ, [UR4+0x108], UR6 ;  /* 0x0001080604ff75b2 */ /* 0x0008620008000100 */
[----:B------:R4:W1:Y:S01]  /*0d10*/  SYNCS.EXCH.64 URZ, [UR4+0x128], UR8 ;  /* 0x0001280804ff75b2 */ /* 0x0008620008000100 */
[----:B------:R4:W1:Y:S01]  /*0d20*/  SYNCS.EXCH.64 URZ, [UR4+0x110], UR6 ;  /* 0x0001100604ff75b2 */ /* 0x0008620008000100 */
[----:B------:R4:W1:Y:S01]  /*0d30*/  SYNCS.EXCH.64 URZ, [UR4+0x130], UR8 ;  /* 0x0001300804ff75b2 */ /* 0x0008620008000100 */
[----:B------:R4:W1:Y:S01]  /*0d40*/  SYNCS.EXCH.64 URZ, [UR4+0x118], UR6 ;  /* 0x0001180604ff75b2 */ /* 0x0008620008000100 */
[----:B------:R4:W1:Y:S02]  /*0d50*/  SYNCS.EXCH.64 URZ, [UR4+0x138], UR8 ;  /* 0x0001380804ff75b2 */ /* 0x0008640008000100 */
[----:B----4-:R-:W-:Y:S01]  /*0d60*/  NOP ;  /* 0x0000000000007918 */ /* 0x010fe20000000000 */
.L_x_14:
[----:B------:R-:W4:Y:S01]  /*0d70*/  SHFL.IDX PT, R0, R85, RZ, 0x1f ;  /* 0x00001fff55007589 */ /* 0x000f2200000e0000 */
[----:B------:R-:W-:Y:S01]  /*0d80*/  ISETP.NE.OR P1, PT, RZ, UR13, !P1 ;  /* 0x0000000dff007c0c */ /* 0x000fe2000cf25670 */
[----:B------:R-:W-:Y:S01]  /*0d90*/  NOP ;  /* 0x0000000000007918 */ /* 0x000fe20000000000 */
[----:B----4-:R-:W-:-:S13]  /*0da0*/  ISETP.NE.AND P0, PT, R0, 0x3, PT ;  /* 0x000000030000780c */ /* 0x010fda0003f05270 */
[----:B------:R-:W-:Y:S05]  /*0db0*/  @P0 BRA `(.L_x_15) ;  /* 0x0000000000380947 */ /* 0x000fea0003800000 */
[----:B--2---:R-:W2:Y:S01]  /*0dc0*/  S2UR UR5, SR_CgaCtaId ;  /* 0x00000000000579c3 */ /* 0x004ea20000008800 */
[----:B---3--:R-:W-:Y:S01]  /*0dd0*/  UMOV UR4, 0x400 ;  /* 0x0000040000047882 */ /* 0x008fe20000000000 */
[----:B------:R-:W-:Y:S01]  /*0de0*/  UMOV UR6, 0x20 ;  /* 0x0000002000067882 */ /* 0x000fe20000000000 */
[----:B------:R-:W-:Y:S01]  /*0df0*/  ELECT P0, URZ, PT ;  /* 0x0000000000ff782f */ /* 0x000fe20003800000 */
[----:B------:R-:W-:-:S04]  /*0e00*/  UIADD3 UR6, UPT, UPT, -UR6, 0x100000, URZ ;  /* 0x0010000006067890 */ /* 0x000fc8000fffe1ff */
[----:B------:R-:W-:Y:S02]  /*0e10*/  USHF.L.U32 UR7, UR6, 0xb, URZ ;  /* 0x0000000b06077899 */ /* 0x000fe400080006ff */
[----:B------:R-:W-:Y:S02]  /*0e20*/  USHF.L.U32 UR6, UR6, 0x1, URZ ;  /* 0x0000000106067899 */ /* 0x000fe400080006ff */
[----:B--2---:R-:W-:Y:S01]  /*0e30*/  ULEA UR4, UR5, UR4, 0x18 ;  /* 0x0000000405047291 */ /* 0x004fe2000f8ec0ff */
[----:B------:R-:W2:Y:S11]  /*0e40*/  FENCE.VIEW.ASYNC.S ;  /* 0x00000000000073c6 */ /* 0x000eb60000000000 */
[----:B--2---:R4:W2:Y:S01]  /*0e50*/  SYNCS.EXCH.64 URZ, [UR4+0x140], UR6 ;  /* 0x0001400604ff75b2 */ /* 0x0048a20008000100 */
[----:B------:R4:W3:Y:S01]  /*0e60*/  SYNCS.EXCH.64 URZ, [UR4+0x150], UR6 ;  /* 0x0001500604ff75b2 */ /* 0x0008e20008000100 */
[----:B------:R4:W1:Y:S01]  /*0e70*/  SYNCS.EXCH.64 URZ, [UR4+0x148], UR6 ;  /* 0x0001480604ff75b2 */ /* 0x0008620008000100 */
[----:B------:R4:W1:Y:S02]  /*0e80*/  SYNCS.EXCH.64 URZ, [UR4+0x158], UR6 ;  /* 0x0001580604ff75b2 */ /* 0x0008640008000100 */
[----:B----4-:R-:W-:Y:S01]  /*0e90*/  NOP ;  /* 0x0000000000007918 */ /* 0x010fe20000000000 */
.L_x_15:
[----:B---3--:R-:W3:Y:S01]  /*0ea0*/  S2UR UR7, SR_CgaCtaId ;  /* 0x00000000000779c3 */ /* 0x008ee20000008800 */
[----:B------:R-:W-:Y:S01]  /*0eb0*/  VOTEU.ALL UP0, P1 ;  /* 0x0000000000ff7886 */ /* 0x000fe20000800000 */
[----:B--2---:R-:W-:Y:S01]  /*0ec0*/  UMOV UR4, 0x20 ;  /* 0x0000002000047882 */ /* 0x004fe20000000000 */
[----:B------:R-:W-:Y:S01]  /*0ed0*/  NOP ;  /* 0x0000000000007918 */ /* 0x000fe20000000000 */
[----:B-1----:R-:W-:Y:S01]  /*0ee0*/  LOP3.LUT R3, R92, 0x1f, RZ, 0xc0, !PT ;  /* 0x0000001f5c037812 */ /* 0x002fe200078ec0ff */
[----:B------:R-:W-:Y:S01]  /*0ef0*/  UISETP.NE.AND UP4, UPT, UR13, URZ, UPT ;  /* 0x000000ff0d00728c */ /* 0x000fe2000bf85270 */
[----:B------:R-:W-:Y:S01]  /*0f00*/  @!UP0 UMOV UR6, 0x400 ;  /* 0x0000040000068882 */ /* 0x000fe20000000000 */
[----:B------:R-:W-:-:S04]  /*0f10*/  @!UP0 UIADD3 UR4, UPT, UPT, -UR4, 0x100000, URZ ;  /* 0x0010000004048890 */ /* 0x000fc8000fffe1ff */
[----:B------:R-:W-:Y:S02]  /*0f20*/  @!UP0 USHF.L.U32 UR5, UR4, 0xb, URZ ;  /* 0x0000000b04058899 */ /* 0x000fe400080006ff */
[----:B------:R-:W-:Y:S02]  /*0f30*/  @!UP0 USHF.L.U32 UR4, UR4, 0x1, URZ ;  /* 0x0000000104048899 */ /* 0x000fe400080006ff */
[----:B---3--:R-:W-:Y:S01]  /*0f40*/  @!UP0 ULEA UR6, UR7, UR6, 0x18 ;  /* 0x0000000607068291 */ /* 0x008fe2000f8ec0ff */
[----:B------:R-:W1:Y:S01]  /*0f50*/  LDCU UR7, c[0x0][0x36c] ;  /* 0x00006d80ff0777ac */ /* 0x000e620008000800 */
[----:B------:R-:W-:Y:S01]  /*0f60*/  VOTEU.ALL UP0, P1 ;  /* 0x0000000000ff7886 */ /* 0x000fe20000800000 */
[----:B------:R-:W2:Y:S09]  /*0f70*/  FENCE.VIEW.ASYNC.S ;  /* 0x00000000000073c6 */ /* 0x000eb20000000000 */
[----:B--2---:R2:W3:Y:S01]  /*0f80*/  @!UP0 SYNCS.EXCH.64 URZ, [UR6+0x160], UR4 ;  /* 0x0001600406ff85b2 */ /* 0x0044e20008000100 */
[----:B-1----:R-:W-:-:S09]  /*0f90*/  UISETP.EQ.U32.AND UP5, UPT, UR7, 0x1, UPT ;  /* 0x000000010700788c */ /* 0x002fd2000bfa2070 */
[----:B--2---:R-:W-:Y:S05]  /*0fa0*/  BRA.U !UP5, `(.L_x_16) ;  /* 0x000000010d087547 */ /* 0x004fea000b800000 */
[----:B---3--:R-:W-:Y:S01]  /*0fb0*/  UCGABAR_ARV ;  /* 0x00000000000079c7 */ /* 0x008fe20008000000 */
[----:B------:R-:W-:Y:S05]  /*0fc0*/  BRA `(.L_x_17) ;  /* 0x0000000000047947 */ /* 0x000fea0003800000 */
.L_x_16:
[----:B---3--:R-:W-:Y:S01]  /*0fd0*/  NOP ;  /* 0x0000000000007918 */ /* 0x008fe20000000000 */
.L_x_17:
[----:B------:R-:W1:Y:S01]  /*0fe0*/  S2UR UR19, SR_CTAID.X ;  /* 0x00000000001379c3 */ /* 0x000e620000002500 */
[----:B------:R-:W-:-:S05]  /*0ff0*/  CS2R.32 R87, SR_CgaSize ;  /* 0x0000000000577805 */ /* 0x000fca0000008a00 */
[----:B------:R-:W-:-:S05]  /*1000*/  IMAD R87, R87, -0xa0, RZ ;  /* 0xffffff6057577824 */ /* 0x000fca00078e02ff */
[----:B------:R-:W-:-:S14]  /*1010*/  R2UR UR5, R87 ;  /* 0x00000000570572ca */ /* 0x000fdc00000e0000 */
[----:B------:R-:W2:Y:S01]  /*1020*/  LDCU UR5, c[0x0][UR5+0x2b0] ;  /* 0x00005600050577ac */ /* 0x000ea20008000800 */
[----:B------:R-:W-:-:S05]  /*1030*/  CS2R.32 R87, SR_CgaSize ;  /* 0x0000000000577805 */ /* 0x000fca0000008a00 */
[----:B------:R-:W-:-:S05]  /*1040*/  IMAD R87, R87, -0xa0, RZ ;  /* 0xffffff6057577824 */ /* 0x000fca00078e02ff */
[----:B------:R-:W-:-:S14]  /*1050*/  R2UR UR4, R87 ;  /* 0x00000000570472ca */ /* 0x000fdc00000e0000 */
[----:B------:R-:W3:Y:S01]  /*1060*/  LDCU UR4, c[0x0][UR4+0x2b4] ;  /* 0x00005680040477ac */ /* 0x000ee20008000800 */
[----:B------:R-:W4:Y:S01]  /*1070*/  S2UR UR7, SR_CTAID.Y ;  /* 0x00000000000779c3 */ /* 0x000f220000002600 */
[----:B------:R-:W-:-:S05]  /*1080*/  CS2R.32 R87, SR_CgaSize ;  /* 0x0000000000577805 */ /* 0x000fca0000008a00 */
[----:B------:R-:W-:-:S05]  /*1090*/  IMAD R87, R87, -0xa0, RZ ;  /* 0xffffff6057577824 */ /* 0x000fca00078e02ff */
[----:B------:R-:W-:-:S14]  /*10a0*/  R2UR UR8, R87 ;  /* 0x00000000570872ca */ /* 0x000fdc00000e0000 */
[----:B------:R-:W3:Y:S01]  /*10b0*/  LDCU UR8, c[0x0][UR8+0x2a0] ;  /* 0x00005400080877ac */ /* 0x000ee20008000800 */
[----:B------:R-:W-:-:S05]  /*10c0*/  CS2R.32 R87, SR_CgaSize ;  /* 0x0000000000577805 */ /* 0x000fca0000008a00 */
[----:B------:R-:W-:-:S05]  /*10d0*/  IMAD R87, R87, -0xa0, RZ ;  /* 0xffffff6057577824 */ /* 0x000fca00078e02ff */
[----:B------:R-:W-:-:S14]  /*10e0*/  R2UR UR9, R87 ;  /* 0x00000000570972ca */ /* 0x000fdc00000e0000 */
[----:B------:R-:W3:Y:S01]  /*10f0*/  LDCU UR9, c[0x0][UR9+0x2a4] ;  /* 0x00005480090977ac */ /* 0x000ee20008000800 */
[----:B------:R-:W3:Y:S01]  /*1100*/  S2UR UR10, SR_CgaCtaId ;  /* 0x00000000000a79c3 */ /* 0x000ee20000008800 */
[----:B------:R-:W-:Y:S01]  /*1110*/  UISETP.GT.U32.AND UP0, UPT, UR46, 0xffff, UPT ;  /* 0x0000ffff2e00788c */ /* 0x000fe2000bf04070 */
[----:B------:R-:W3:Y:S01]  /*1120*/  LDCU UR18, c[0x0][0xb24] ;  /* 0x00016480ff1277ac */ /* 0x000ee20008000800 */
[----:B------:R-:W-:Y:S01]  /*1130*/  UMOV UR29, 0x5 ;  /* 0x00000005001d7882 */ /* 0x000fe20000000000 */
[----:B-1----:R-:W-:-:S04]  /*1140*/  I2FP.F32.U32 R2, UR19 ;  /* 0x0000001300027c45 */ /* 0x002fc80008201000 */
[----:B------:R-:W1:Y:S01]  /*1150*/  S2UR UR36, SR_CTAID.Z ;  /* 0x00000000002479c3 */ /* 0x000e620000002700 */
[----:B------:R-:W1:Y:S01]  /*1160*/  LDCU UR40, c[0x0][0xb24] ;  /* 0x00016480ff2877ac */ /* 0x000e620008000800 */
[----:B--2---:R-:W-:Y:S01]  /*1170*/  FMUL R2, R2, UR5 ;  /* 0x0000000502027c20 */ /* 0x004fe20008400000 */
[----:B------:R-:W-:Y:S01]  /*1180*/  USEL UR5, UR46, 0xffff, !UP0 ;  /* 0x0000ffff2e057887 */ /* 0x000fe2000c000000 */
[----:B----4-:R-:W-:Y:S01]  /*1190*/  I2FP.F32.U32 R0, UR7 ;  /* 0x0000000700007c45 */ /* 0x010fe20008201000 */
[----:B------:R-:W2:Y:S03]  /*11a0*/  LDCU UR27, c[0x0][0xb30] ;  /* 0x00016600ff1b77ac */ /* 0x000ea60008000800 */
[----:B------:R-:W4:Y:S01]  /*11b0*/  F2I.U32.TRUNC.NTZ R2, R2 ;  /* 0x0000000200027305 */ /* 0x000f22000020f000 */
[----:B---3--:R-:W-:Y:S01]  /*11c0*/  FMUL R0, R0, UR4 ;  /* 0x0000000400007c20 */ /* 0x008fe20008400000 */
[----:B------:R-:W-:-:S02]  /*11d0*/  ULOP3.LUT UR24, UR5, 0xffff, URZ, 0xc0, !UPT ;  /* 0x0000ffff05187892 */ /* 0x000fc4000f8ec0ff */
[----:B------:R-:W-:Y:S02]  /*11e0*/  USHF.L.U32 UR28, UR10, 0xb, URZ ;  /* 0x0000000b0a1c7899 */ /* 0x000fe400080006ff */
[----:B------:R-:W-:Y:S02]  /*11f0*/  UISETP.GE.AND UP2, UPT, UR18, 0x1, UPT ;  /* 0x000000011200788c */ /* 0x000fe4000bf46270 */
[----:B------:R-:W3:Y:S01]  /*1200*/  F2I.U32.TRUNC.NTZ R0, R0 ;  /* 0x0000000000007305 */ /* 0x000ee2000020f000 */
[----:B------:R-:W-:Y:S01]  /*1210*/  UMOV UR32, UR7 ;  /* 0x0000000700207c82 */ /* 0x000fe20008000000 */
[----:B------:R-:W-:Y:S01]  /*1220*/  UMOV UR25, UR19 ;  /* 0x0000001300197c82 */ /* 0x000fe20008000000 */
[----:B----4-:R-:W-:Y:S02]  /*1230*/  R2UR UR4, R2 ;  /* 0x00000000020472ca */ /* 0x010fe400000e0000 */
[----:B------:R-:W-:Y:S02]  /*1240*/  PRMT R2, RZ, 0x7610, R2 ;  /* 0x00007610ff027816 */ /* 0x000fe40000000002 */
[----:B---3--:R-:W-:-:S02]  /*1250*/  R2UR UR6, R0 ;  /* 0x00000000000672ca */ /* 0x008fc400000e0000 */
[----:B------:R-:W-:-:S07]  /*1260*/  PRMT R0, RZ, 0x7610, R0 ;  /* 0x00007610ff007816 */ /* 0x000fce0000000000 */
[----:B------:R-:W-:-:S04]  /*1270*/  UIADD3 UR5, UPT, UPT, -UR4, URZ, URZ ;  /* 0x000000ff04057290 */ /* 0x000fc8000fffe1ff */
[----:B------:R-:W-:Y:S02]  /*1280*/  UIMAD UR5, UR8, UR5, UR19 ;  /* 0x00000005080572a4 */ /* 0x000fe4000f8e0213 */
[----:B------:R-:W-:-:S04]  /*1290*/  UIADD3 UR4, UPT, UPT, -UR6, URZ, URZ ;  /* 0x000000ff06047290 */ /* 0x000fc8000fffe1ff */
[----:B------:R-:W-:Y:S01]  /*12a0*/  IMAD.U32 R87, RZ, RZ, UR5 ;  /* 0x00000005ff577e24 */ /* 0x000fe2000f8e00ff */
[----:B------:R-:W-:-:S06]  /*12b0*/  UIMAD UR4, UR9, UR4, UR7 ;  /* 0x00000004090472a4 */ /* 0x000fcc000f8e0207 */
[----:B------:R-:W-:Y:S01]  /*12c0*/  IMAD.U32 R86, RZ, RZ, UR4 ;  /* 0x00000004ff567e24 */ /* 0x000fe2000f8e00ff */
[----:B-12---:R-:W-:Y:S06]  /*12d0*/  BRA.U UP4, `(.L_x_18) ;  /* 0x0000000104447547 */ /* 0x006fec000b800000 */
[----:B------:R-:W-:Y:S02]  /*12e0*/  R2UR UR4, R87 ;  /* 0x00000000570472ca */ /* 0x000fe400000e0000 */
[----:B------:R-:W-:-:S11]  /*12f0*/  R2UR UR8, R86 ;  /* 0x00000000560872ca */ /* 0x000fd600000e0000 */
[----:B------:R-:W-:Y:S02]  /*1300*/  UISETP.GT.U32.AND UP0, UPT, UR4, 0x1, UPT ;  /* 0x000000010400788c */ /* 0x000fe4000bf04070 */
[----:B------:R-:W-:Y:S02]  /*1310*/  ULOP3.LUT UR4, UR4, 0xfffffffe, URZ, 0xc0, !UPT ;  /* 0xfffffffe04047892 */ /* 0x000fe4000f8ec0ff */
[----:B------:R-:W-:Y:S02]  /*1320*/  UISETP.NE.AND UP1, UPT, UR8, URZ, UP0 ;  /* 0x000000ff0800728c */ /* 0x000fe40008725270 */
[----:B------:R-:W-:Y:S02]  /*1330*/  UISETP.NE.AND UP0, UPT, UR8, 0x1, UP0 ;  /* 0x000000010800788c */ /* 0x000fe40008705270 */
[----:B------:R-:W-:Y:S02]  /*1340*/  USEL UR7, URZ, 0x1, UP1 ;  /* 0x00000001ff077887 */ /* 0x000fe40008800000 */
[----:B------:R-:W-:-:S02]  /*1350*/  USEL UR6, URZ, 0x4, UP0 ;  /* 0x00000004ff067887 */ /* 0x000fc40008000000 */
[----:B------:R-:W-:Y:S02]  /*1360*/  USEL UR5, URZ, 0x2, UP1 ;  /* 0x00000002ff057887 */ /* 0x000fe40008800000 */
[----:B------:R-:W-:Y:S02]  /*1370*/  ULEA UR4, UR8, UR4, 0x1 ;  /* 0x0000000408047291 */ /* 0x000fe4000f8e08ff */
[----:B------:R-:W-:Y:S02]  /*1380*/  USEL UR8, URZ, 0x8, UP0 ;  /* 0x00000008ff087887 */ /* 0x000fe40008000000 */
[----:B------:R-:W-:-:S03]  /*1390*/  UIADD3 UR5, UPT, UPT, UR5, UR6, UR7 ;  /* 0x0000000605057290 */ /* 0x000fc6000fffe007 */
[----:B------:R-:W-:Y:S01]  /*13a0*/  UMOV UR6, 0x3 ;  /* 0x0000000300067882 */ /* 0x000fe20000000000 */
[----:B------:R-:W-:Y:S02]  /*13b0*/  UIADD3 UR5, UPT, UPT, UR5, UR8, URZ ;  /* 0x0000000805057290 */ /* 0x000fe4000fffe0ff */
[----:B------:R-:W-:-:S04]  /*13c0*/  USHF.L.U32 UR4, UR6, UR4, URZ ;  /* 0x0000000406047299 */ /* 0x000fc800080006ff */
[----:B------:R-:W-:Y:S02]  /*13d0*/  IMAD.U32 R2, RZ, RZ, UR5 ;  /* 0x00000005ff027e24 */ /* 0x000fe4000f8e00ff */
[----:B------:R-:W-:Y:S02]  /*13e0*/  IMAD.U32 R0, RZ, RZ, UR4 ;  /* 0x00000004ff007e24 */ /* 0x000fe4000f8e00ff */
.L_x_18:
[----:B------:R-:W-:Y:S05]  /*13f0*/  BRA.U !UP2, `(.L_x_19) ;  /* 0x000000010ad07547 */ /* 0x000fea000b800000 */
[----:B------:R-:W1:Y:S01]  /*1400*/  LDCU.128 UR20, c[0x0][0xb10] ;  /* 0x00016200ff1477ac */ /* 0x000e620008000c00 */
[----:B------:R-:W2:Y:S01]  /*1410*/  LDCU UR12, c[0x0][0x370] ;  /* 0x00006e00ff0c77ac */ /* 0x000ea20008000800 */
[----:B------:R-:W3:Y:S01]  /*1420*/  LDCU UR5, c[0x0][0x374] ;  /* 0x00006e80ff0577ac */ /* 0x000ee20008000800 */
[----:B------:R-:W4:Y:S01]  /*1430*/  LDCU UR26, c[0x0][0xb0c] ;  /* 0x00016180ff1a77ac */ /* 0x000f220008000800 */
[----:B------:R-:W4:Y:S01]  /*1440*/  LDCU UR4, c[0x0][0xb20] ;  /* 0x00016400ff0477ac */ /* 0x000f220008000800 */
[----:B------:R-:W4:Y:S01]  /*1450*/  LDCU.64 UR16, c[0x0][0xb28] ;  /* 0x00016500ff1077ac */ /* 0x000f220008000a00 */
[----:B-1----:R-:W-:Y:S02]  /*1460*/  UISETP.NE.AND UP0, UPT, UR22, 0x1, UPT ;  /* 0x000000011600788c */ /* 0x002fe4000bf05270 */
[----:B---3--:R-:W-:Y:S02]  /*1470*/  UIMAD.WIDE.U32 UR6, UR5, UR23, URZ ;  /* 0x00000017050672a5 */ /* 0x008fe4000f8e00ff */
[----:B--2---:R-:W-:-:S02]  /*1480*/  UIMAD.WIDE.U32 UR8, UR12, UR20, URZ ;  /* 0x000000140c0872a5 */ /* 0x004fc4000f8e00ff */
[----:B----4-:R-:W-:Y:S02]  /*1490*/  UISETP.NE.AND UP1, UPT, UR26, 0x1, UPT ;  /* 0x000000011a00788c */ /* 0x010fe4000bf25270 */
[----:B------:R-:W-:Y:S01]  /*14a0*/  UISETP.NE.AND UP2, UPT, UR18, 0x1, UPT ;  /* 0x000000011200788c */ /* 0x000fe2000bf45270 */
[----:B------:R-:W-:Y:S02]  /*14b0*/  UMOV UR6, UR7 ;  /* 0x0000000700067c82 */ /* 0x000fe40008000000 */
[----:B------:R-:W-:Y:S01]  /*14c0*/  UMOV UR8, UR9 ;  /* 0x0000000900087c82 */ /* 0x000fe20008000000 */
[----:B------:R-:W-:Y:S02]  /*14d0*/  @UP0 USHF.R.U32.HI UR5, URZ, UR4, UR6 ;  /* 0x00000004ff050299 */ /* 0x000fe40008011606 */
[----:B------:R-:W-:Y:S02]  /*14e0*/  UIMAD.WIDE.U32 UR14, UR32, UR23, URZ ;  /* 0x00000017200e72a5 */ /* 0x000fe4000f8e00ff */
[----:B------:R-:W-:-:S02]  /*14f0*/  UIMAD.WIDE.U32 UR6, UR5, UR16, URZ ;  /* 0x00000010050672a5 */ /* 0x000fc4000f8e00ff */
[----:B------:R-:W-:Y:S02]  /*1500*/  @UP1 USHF.R.U32.HI UR12, URZ, UR21, UR8 ;  /* 0x00000015ff0c1299 */ /* 0x000fe40008011608 */
[----:B------:R-:W-:Y:S02]  /*1510*/  UIMAD.WIDE.U32 UR10, UR19, UR20, URZ ;  /* 0x00000014130a72a5 */ /* 0x000fe4000f8e00ff */
[----:B------:R-:W-:Y:S01]  /*1520*/  UIMAD.WIDE.U32 UR8, UR12, UR16, URZ ;  /* 0x000000100c0872a5 */ /* 0x000fe2000f8e00ff */
[----:B------:R-:W-:Y:S01]  /*1530*/  UMOV UR14, UR15 ;  /* 0x0000000f000e7c82 */ /* 0x000fe20008000000 */
[----:B------:R-:W-:Y:S01]  /*1540*/  UMOV UR6, UR7 ;  /* 0x0000000700067c82 */ /* 0x000fe20008000000 */
[----:B------:R-:W-:Y:S02]  /*1550*/  USHF.R.U32.HI UR14, URZ, UR4, UR14 ;  /* 0x00000004ff0e7299 */ /* 0x000fe4000801160e */
[----:B------:R-:W-:Y:S01]  /*1560*/  @UP2 USHF.R.U32.HI UR5, URZ, UR17, UR6 ;  /* 0x00000011ff052299 */ /* 0x000fe20008011606 */
[----:B------:R-:W-:-:S02]  /*1570*/  UMOV UR10, UR11 ;  /* 0x0000000b000a7c82 */ /* 0x000fc40008000000 */
[----:B------:R-:W-:Y:S01]  /*1580*/  UMOV UR6, UR9 ;  /* 0x0000000900067c82 */ /* 0x000fe20008000000 */
[----:B------:R-:W-:Y:S02]  /*1590*/  USHF.R.U32.HI UR10, URZ, UR21, UR10 ;  /* 0x00000015ff0a7299 */ /* 0x000fe4000801160a */
[----:B------:R-:W-:Y:S02]  /*15a0*/  @UP2 USHF.R.U32.HI UR12, URZ, UR17, UR6 ;  /* 0x00000011ff0c2299 */ /* 0x000fe40008011606 */
[----:B------:R-:W-:Y:S02]  /*15b0*/  USEL UR4, UR32, UR14, !UP0 ;  /* 0x0000000e20047287 */ /* 0x000fe4000c000000 */
[----:B------:R-:W-:Y:S02]  /*15c0*/  UIMAD UR6, UR5, UR18, URZ ;  /* 0x00000012050672a4 */ /* 0x000fe4000f8e02ff */
[----:B------:R-:W-:Y:S02]  /*15d0*/  USEL UR5, UR19, UR10, !UP1 ;  /* 0x0000000a13057287 */ /* 0x000fe4000c800000 */
[----:B------:R-:W-:-:S02]  /*15e0*/  UIMAD UR8, UR12, UR18, URZ ;  /* 0x000000120c0872a4 */ /* 0x000fc4000f8e02ff */
[----:B------:R-:W-:Y:S02]  /*15f0*/  UISETP.GE.AND UP0, UPT, UR4, UR6, UPT ;  /* 0x000000060400728c */ /* 0x000fe4000bf06270 */
[----:B------:R-:W-:Y:S02]  /*1600*/  UIMAD.WIDE.U32 UR6, UR4, UR16, URZ ;  /* 0x00000010040672a5 */ /* 0x000fe4000f8e00ff */
[----:B------:R-:W-:Y:S02]  /*1610*/  UISETP.GE.OR UP0, UPT, UR5, UR8, UP0 ;  /* 0x000000080500728c */ /* 0x000fe40008706670 */
[----:B------:R-:W-:Y:S02]  /*1620*/  UIMAD.WIDE.U32 UR8, UR5, UR16, URZ ;  /* 0x00000010050872a5 */ /* 0x000fe4000f8e00ff */
[----:B------:R-:W-:Y:S02]  /*1630*/  USHF.R.U32.HI UR7, URZ, UR17, UR7 ;  /* 0x00000011ff077299 */ /* 0x000fe40008011607 */
[----:B------:R-:W-:-:S02]  /*1640*/  UIADD3 UR10, UPT, UPT, -UR4, URZ, URZ ;  /* 0x000000ff040a7290 */ /* 0x000fc4000fffe1ff */
[----:B------:R-:W-:Y:S02]  /*1650*/  USEL UR7, UR4, UR7, !UP2 ;  /* 0x0000000704077287 */ /* 0x000fe4000d000000 */
[----:B------:R-:W-:Y:S01]  /*1660*/  UIADD3 UR25, UPT, UPT, -UR5, URZ, URZ ;  /* 0x000000ff05197290 */ /* 0x000fe2000fffe1ff */
[----:B------:R-:W-:Y:S01]  /*1670*/  @!UP0 UMOV UR6, UR9 ;  /* 0x0000000900068c82 */ /* 0x000fe20008000000 */
[----:B------:R-:W-:Y:S02]  /*1680*/  UIADD3 UR8, UPT, UPT, -UR7, URZ, URZ ;  /* 0x000000ff07087290 */ /* 0x000fe4000fffe1ff */
[----:B------:R-:W-:Y:S02]  /*1690*/  @!UP0 USHF.R.U32.HI UR6, URZ, UR17, UR6 ;  /* 0x00000011ff068299 */ /* 0x000fe40008011606 */
[----:B------:R-:W-:Y:S02]  /*16a0*/  UIMAD UR8, UR18, UR8, UR4 ;  /* 0x00000008120872a4 */ /* 0x000fe4000f8e0204 */
[----:B------:R-:W-:-:S02]  /*16b0*/  @!UP0 USEL UR6, UR5, UR6, !UP2 ;  /* 0x0000000605068287 */ /* 0x000fc4000d000000 */
[----:B------:R-:W-:Y:S02]  /*16c0*/  UIMAD UR32, UR22, UR10, UR32 ;  /* 0x0000000a162072a4 */ /* 0x000fe4000f8e0220 */
[----:B------:R-:W-:Y:S02]  /*16d0*/  @!UP0 UIADD3 UR7, UPT, UPT, UR7, -UR6, URZ ;  /* 0x8000000607078290 */ /* 0x000fe4000fffe0ff */
[----:B------:R-:W-:Y:S02]  /*16e0*/  @!UP0 UIMAD UR6, UR8, UR12, UR6 ;  /* 0x0000000c080682a4 */ /* 0x000fe4000f8e0206 */
[----:B------:R-:W-:Y:S02]  /*16f0*/  @!UP0 UIMAD UR4, UR7, UR18, UR5 ;  /* 0x00000012070482a4 */ /* 0x000fe4000f8e0205 */
[----:B------:R-:W-:Y:S02]  /*1700*/  UIMAD UR25, UR26, UR25, UR19 ;  /* 0x000000191a1972a4 */ /* 0x000fe4000f8e0213 */
[----:B------:R-:W-:Y:S01]  /*1710*/  UIMAD UR32, UR4, UR22, UR32 ;  /* 0x00000016042072a4 */ /* 0x000fe2000f8e0220 */
[----:B------:R-:W-:-:S02]  /*1720*/  @!UP0 UMOV UR5, UR6 ;  /* 0x0000000600058c82 */ /* 0x000fc40008000000 */
[----:B------:R-:W-:-:S12]  /*1730*/  UIMAD UR25, UR5, UR26, UR25 ;  /* 0x0000001a051972a4 */ /* 0x000fd8000f8e0219 */
.L_x_19:
[----:B------:R-:W-:Y:S02]  /*1740*/  UISETP.NE.AND UP1, UPT, UR27, 0x1, UPT ;  /* 0x000000011b00788c */ /* 0x000fe4000bf25270 */
[----:B------:R-:W-:Y:S02]  /*1750*/  UISETP.NE.AND UP0, UPT, UR13, 0x2, UPT ;  /* 0x000000020d00788c */ /* 0x000fe4000bf05270 */
[----:B------:R-:W-:Y:S02]  /*1760*/  ULOP3.LUT UR28, UR28, 0x1000, URZ, 0xc0, !UPT ;  /* 0x000010001c1c7892 */ /* 0x000fe4000f8ec0ff */
[----:B------:R-:W-:-:S03]  /*1770*/  USHF.L.U32 UR24, UR29, UR24, URZ ;  /* 0x000000181d187299 */ /* 0x000fc600080006ff */
[----:B------:R-:W-:Y:S09]  /*1780*/  BRA.U UP1, `(.L_x_20) ;  /* 0x0000000101447547 */ /* 0x000ff2000b800000 */
[----:B------:R-:W1:Y:S01]  /*1790*/  LDCU.128 UR8, c[0x0][0xb10] ;  /* 0x00016200ff0877ac */ /* 0x000e620008000c00 */
[----:B------:R-:W2:Y:S01]  /*17a0*/  LDCU UR12, c[0x0][0xb0c] ;  /* 0x00016180ff0c77ac */ /* 0x000ea20008000800 */
[----:B------:R-:W3:Y:S01]  /*17b0*/  LDCU UR14, c[0x0][0xb20] ;  /* 0x00016400ff0e77ac */ /* 0x000ee20008000800 */
[----:B-1----:R-:W-:Y:S02]  /*17c0*/  UIMAD.WIDE.U32 UR6, UR25, UR8, URZ ;  /* 0x00000008190672a5 */ /* 0x002fe4000f8e00ff */
[----:B------:R-:W-:Y:S02]  /*17d0*/  UIMAD.WIDE.U32 UR4, UR32, UR11, URZ ;  /* 0x0000000b200472a5 */ /* 0x000fe4000f8e00ff */
[----:B--2---:R-:W-:Y:S02]  /*17e0*/  UISETP.NE.AND UP2, UPT, UR12, 0x1, UPT ;  /* 0x000000010c00788c */ /* 0x004fe4000bf45270 */
[----:B------:R-:W-:Y:S01]  /*17f0*/  UISETP.NE.AND UP1, UPT, UR10, 0x1, UPT ;  /* 0x000000010a00788c */ /* 0x000fe2000bf25270 */
[----:B------:R-:W-:-:S02]  /*1800*/  UMOV UR6, UR7 ;  /* 0x0000000700067c82 */ /* 0x000fc40008000000 */
[----:B------:R-:W-:Y:S01]  /*1810*/  UMOV UR4, UR5 ;  /* 0x0000000500047c82 */ /* 0x000fe20008000000 */
[----:B------:R-:W-:Y:S02]  /*1820*/  USHF.R.U32.HI UR6, URZ, UR9, UR6 ;  /* 0x00000009ff067299 */ /* 0x000fe40008011606 */
[----:B---3--:R-:W-:Y:S02]  /*1830*/  USHF.R.U32.HI UR4, URZ, UR14, UR4 ;  /* 0x0000000eff047299 */ /* 0x008fe40008011604 */
[----:B------:R-:W-:Y:S02]  /*1840*/  USEL UR5, UR25, UR6, !UP2 ;  /* 0x0000000619057287 */ /* 0x000fe4000d000000 */
[----:B------:R-:W-:-:S04]  /*1850*/  USEL UR4, UR32, UR4, !UP1 ;  /* 0x0000000420047287 */ /* 0x000fc8000c800000 */
[----:B------:R-:W-:Y:S02]  /*1860*/  UIADD3 UR6, UPT, UPT, -UR4, UR5, URZ ;  /* 0x0000000504067290 */ /* 0x000fe4000fffe1ff */
[----:B------:R-:W-:Y:S02]  /*1870*/  UIADD3 UR4, UPT, UPT, UR4, -UR5, URZ ;  /* 0x8000000504047290 */ /* 0x000fe4000fffe0ff */
[----:B------:R-:W-:Y:S02]  /*1880*/  UIMAD UR32, UR6, UR10, UR32 ;  /* 0x0000000a062072a4 */ /* 0x000fe4000f8e0220 */
[----:B------:R-:W-:-:S12]  /*1890*/  UIMAD UR25, UR4, UR12, UR25 ;  /* 0x0000000c041972a4 */ /* 0x000fd8000f8e0219 */
.L_x_20:
[----:B------:R-:W-:Y:S05]  /*18a0*/  BRA.U !UP5, `(.L_x_21) ;  /* 0x000000010d0c7547 */ /* 0x000fea000b800000 */
[----:B------:R-:W-:Y:S01]  /*18b0*/  UCGABAR_WAIT ;  /* 0x0000000000007dc7 */ /* 0x000fe20008000000 */
[----:B------:R-:W-:Y:S01]  /*18c0*/  CCTL.IVALL ;  /* 0x00000000ff00798f */ /* 0x000fe20002000000 */
[----:B------:R-:W-:Y:S05]  /*18d0*/  BRA `(.L_x_22) ;  /* 0x0000000000047947 */ /* 0x000fea0003800000 */
.L_x_21:
[----:B------:R-:W-:Y:S06]  /*18e0*/  BAR.SYNC.DEFER_BLOCKING 0x0 ;  /* 0x0000000000007b1d */ /* 0x000fec0000010000 */
.L_x_22:
[----:B------:R-:W-:Y:S05]  /*18f0*/  BRA.U UP0, `(.L_x_23) ;  /* 0x0000001500c87547 */ /* 0x000fea000b800000 */
[----:B------:R-:W1:Y:S01]  /*1900*/  LDCU UR6, c[0x0][0x38c] ;  /* 0x00007180ff0677ac */ /* 0x000e620008000800 */
[----:B------:R-:W2:Y:S01]  /*1910*/  S2UR UR9, SR_CgaCtaId ;  /* 0x00000000000979c3 */ /* 0x000ea20000008800 */
[----:B------:R-:W-:Y:S01]  /*1920*/  PLOP3.LUT P1, PT, PT, PT, UP3, 0x80, 0x8 ;  /* 0x000000000008781c */ /* 0x000fe20003f2f038 */
[----:B------:R-:W-:Y:S01]  /*1930*/  IMAD.MOV.U32 R12, RZ, RZ, 0x1 ;  /* 0x00000001ff0c7424 */ /* 0x000fe200078e00ff */
[----:B------:R-:W-:Y:S01]  /*1940*/  UMOV UR8, 0x400 ;  /* 0x0000040000087882 */ /* 0x000fe20000000000 */
[----:B------:R-:W-:Y:S01]  /*1950*/  UISETP.NE.AND UP1, UPT, UR13, URZ, UPT ;  /* 0x000000ff0d00728c */ /* 0x000fe2000bf25270 */
[----:B------:R-:W-:Y:S01]  /*1960*/  ISETP.NE.AND P2, PT, R3, RZ, P3 ;  /* 0x000000ff0300720c */ /* 0x000fe20001f45270 */
[----:B------:R-:W-:Y:S01]  /*1970*/  USHF.L.U32 UR7, UR19, 0x7, URZ ;  /* 0x0000000713077899 */ /* 0x000fe200080006ff */
[----:B------:R-:W-:Y:S01]  /*1980*/  PLOP3.LUT P1, PT, P1, PT, PT, 0x8, 0x80 ;  /* 0x000000000080781c */ /* 0x000fe20000f2e170 */
[----:B------:R-:W-:Y:S01]  /*1990*/  USHF.L.U32 UR46, UR19, 0x5, URZ ;  /* 0x00000005132e7899 */ /* 0x000fe200080006ff */
[----:B------:R-:W-:Y:S01]  /*19a0*/  CS2R R10, SRZ ;  /* 0x00000000000a7805 */ /* 0x000fe2000001ff00 */
[----:B------:R-:W-:Y:S01]  /*19b0*/  IMAD.MOV.U32 R9, RZ, RZ, RZ ;  /* 0x000000ffff097224 */ /* 0x000fe200078e00ff */
[----:B------:R-:W3:Y:S01]  /*19c0*/  LDCU UR39, c[0x0][0x370] ;  /* 0x00006e00ff2777ac */ /* 0x000ee20008000800 */
[----:B------:R-:W-:Y:S01]  /*19d0*/  IMAD.MOV.U32 R8, RZ, RZ, 0x1 ;  /* 0x00000001ff087424 */ /* 0x000fe200078e00ff */
[----:B------:R-:W4:Y:S01]  /*19e0*/  LDCU.64 UR26, c[0x0][0x348] ;  /* 0x00006900ff1a77ac */ /* 0x000f220008000a00 */
[----:B-1----:R-:W-:-:S02]  /*19f0*/  UIADD3 UR5, UPT, UPT, UR6, 0x3f, URZ ;  /* 0x0000003f06057890 */ /* 0x002fc4000fffe0ff */
[----:B------:R-:W-:Y:S02]  /*1a00*/  UIADD3 UR47, UPT, UPT, UR6, 0x7e, URZ ;  /* 0x0000007e062f7890 */ /* 0x000fe4000fffe0ff */
[----:B------:R-:W-:Y:S02]  /*1a10*/  USHF.R.S32.HI UR4, URZ, 0x1f, UR5 ;  /* 0x0000001fff047899 */ /* 0x000fe40008011405 */
[----:B--2---:R-:W-:Y:S02]  /*1a20*/  ULEA UR13, UR9, UR8, 0x18 ;  /* 0x00000008090d7291 */ /* 0x004fe4000f8ec0ff */
[----:B------:R-:W-:Y:S02]  /*1a30*/  ULEA.HI UR4, UR4, UR5, URZ, 0x6 ;  /* 0x0000000504047291 */ /* 0x000fe4000f8f30ff */
[----:B------:R-:W-:Y:S02]  /*1a40*/  ULOP3.LUT UR5, UR7, 0x80, URZ, 0xc0, !UPT ;  /* 0x0000008007057892 */ /* 0x000fe4000f8ec0ff */
[----:B------:R-:W-:-:S02]  /*1a50*/  USHF.R.S32.HI UR42, URZ, 0x6, UR4 ;  /* 0x00000006ff2a7899 */ /* 0x000fc40008011404 */
[----:B------:R-:W-:Y:S02]  /*1a60*/  UIADD3 UR4, UPT, UPT, UR6, -0x1, URZ ;  /* 0xffffffff06047890 */ /* 0x000fe4000fffe0ff */
[----:B------:R-:W-:Y:S02]  /*1a70*/  UISETP.LT.U32.AND UP0, UPT, UR42, 0xa, UPT ;  /* 0x0000000a2a00788c */ /* 0x000fe4000bf01070 */
[----:B------:R-:W-:Y:S02]  /*1a80*/  UISETP.GE.U32.AND UP2, UPT, UR4, -0x7f, UPT ;  /* 0xffffff810400788c */ /* 0x000fe4000bf46070 */
[----:B------:R-:W-:Y:S02]  /*1a90*/  USEL UR41, UR42, 0xa, UP0 ;  /* 0x0000000a2a297887 */ /* 0x000fe40008000000 */
[----:B------:R-:W-:Y:S02]  /*1aa0*/  ULEA UR30, UR28, UR13, 0x1 ;  /* 0x0000000d1c1e7291 */ /* 0x000fe4000f8e08ff */
[----:B------:R-:W-:Y:S01]  /*1ab0*/  UIADD3 UR4, UPT, UPT, UR41, -0x1, URZ ;  /* 0xffffffff29047890 */ /* 0x000fe2000fffe0ff */
[----:B------:R-:W1:Y:S04]  /*1ac0*/  LDCU UR38, c[0x0][0x374] ;  /* 0x00006e80ff2677ac */ /* 0x000e680008000800 */
[----:B------:R-:W-:-:S02]  /*1ad0*/  @UP2 UIADD3 UR4, UPT, UPT, UR41, URZ, URZ ;  /* 0x000000ff29042290 */ /* 0x000fc4000fffe0ff */
[----:B------:R-:W-:Y:S02]  /*1ae0*/  ULOP3.LUT UR46, UR46, 0x20, URZ, 0xc0, !UPT ;  /* 0x000000202e2e7892 */ /* 0x000fe4000f8ec0ff */
[----:B------:R-:W-:Y:S02]  /*1af0*/  USEL UR21, UR37, 0x2, UP1 ;  /* 0x0000000225157887 */ /* 0x000fe40008800000 */
[----:B------:R-:W-:Y:S02]  /*1b00*/  ULEA.HI UR45, UR28, UR5, URZ, 0x1a ;  /* 0x000000051c2d7291 */ /* 0x000fe4000f8fd0ff */
[----:B------:R-:W-:Y:S02]  /*1b10*/  UIADD3 UR30, UPT, UPT, UR30, 0x6400, URZ ;  /* 0x000064001e1e7890 */ /* 0x000fe4000fffe0ff */
[----:B------:R-:W-:Y:S02]  /*1b20*/  UIADD3 UR44, UPT, UPT, UR42, -UR41, URZ ;  /* 0x800000292a2c7290 */ /* 0x000fe4000fffe0ff */
[----:B------:R-:W-:-:S02]  /*1b30*/  UIADD3 UR29, UPT, UPT, UR4, 0x1, URZ ;  /* 0x00000001041d7890 */ /* 0x000fc4000fffe0ff */
[----:B------:R-:W-:Y:S01]  /*1b40*/  UIADD3 UR43, UPT, UPT, -UR4, URZ, URZ ;  /* 0x000000ff042b7290 */ /* 0x000fe2000fffe1ff */
[----:B-1-34-:R-:W-:-:S11]  /*1b50*/  UMOV UR6, URZ ;  /* 0x000000ff00067c82 */ /* 0x01afd60008000000 */
.L_x_43:
[----:B-1----:R-:W1:Y:S02]  /*1b60*/  S2UR UR4, SR_CgaCtaId ;  /* 0x00000000000479c3 */ /* 0x002e640000008800 */
[----:B-1----:R-:W-:-:S09]  /*1b70*/  UISETP.NE.AND UP0, UPT, UR4, URZ, UPT ;  /* 0x000000ff0400728c */ /* 0x002fd2000bf05270 */
[----:B------:R-:W-:Y:S05]  /*1b80*/  BRA.U UP0, `(.L_x_24) ;  /* 0x0000000100287547 */ /* 0x000fea000b800000 */
[----:B------:R-:W-:Y:S02]  /*1b90*/  LEA R0, R9, UR13, 0x3 ;  /* 0x0000000d09007c11 */ /* 0x000fe4000f8e18ff */
[----:B------:R-:W-:-:S04]  /*1ba0*/  SHF.L.U32 R3, R8, 0x1f, RZ ;  /* 0x0000001f08037819 */ /* 0x000fc800000006ff */
[----:B------:R-:W1:Y:S02]  /*1bb0*/  SYNCS.PHASECHK.TRANS64.TRYWAIT P0, [R0+URZ+0x150], R3 ;  /* 0x00015003000075a7 */ /* 0x000e6400080011ff */
[----:B-1----:R-:W-:Y:S05]  /*1bc0*/  @!P0 BRA `(.L_x_25) ;  /* 0x0000006800f08947 */ /* 0x002fea0003800000 */
.L_x_140:
[----:B------:R2:W-:Y:S01]  /*1bd0*/  SYNCS.ARRIVE.TRANS64.A1T0 RZ, [R0+URZ+0x140], RZ ;  /* 0x000140ff00ff79a7 */ /* 0x0005e200081000ff */
[----:B------:R-:W-:-:S05]  /*1be0*/  VIADD R9, R9, 0x1 ;  /* 0x0000000109097836 */ /* 0x000fca0000000000 */
[----:B------:R-:W-:-:S04]  /*1bf0*/  ISETP.NE.AND P0, PT, R9, 0x2, PT ;  /* 0x000000020900780c */ /* 0x000fc80003f05270 */
[----:B-1----:R-:W-:Y:S02]  /*1c00*/  SEL R3, RZ, 0x1, P0 ;  /* 0x00000001ff037807 */ /* 0x002fe40000000000 */
[----:B------:R-:W-:Y:S02]  /*1c10*/  SEL R9, R9, RZ, P0 ;  /* 0x000000ff09097207 */ /* 0x000fe40000000000 */
[----:B------:R-:W-:-:S07]  /*1c20*/  LOP3.LUT R8, R8, R3, RZ, 0x3c, !PT ;  /* 0x0000000308087212 */ /* 0x000fce00078e3cff */
.L_x_24:
[----:B------:R-:W-:Y:S01]  /*1c30*/  ULEA UR4, UR6, UR13, 0x3 ;  /* 0x0000000d06047291 */ /* 0x000fe2000f8e18ff */
[----:B--2---:R-:W-:Y:S01]  /*1c40*/  SHF.L.U32 R0, R12, 0x1f, RZ ;  /* 0x0000001f0c007819 */ /* 0x004fe200000006ff */
[----:B------:R-:W-:Y:S02]  /*1c50*/  UISETP.GE.U32.AND UP0, UPT, UR47, 0x7f, UPT ;  /* 0x0000007f2f00788c */ /* 0x000fe4000bf06070 */
[----:B------:R-:W-:Y:S01]  /*1c60*/  ULEA UR11, UR32, UR46, 0x6 ;  /* 0x0000002e200b7291 */ /* 0x000fe2000f8e30ff */
[----:B------:R-:W-:-:S04]  /*1c70*/  UMOV UR7, URZ ;  /* 0x000000ff00077c82 */ /* 0x000fc80008000000 */
[----:B------:R1:W2:Y:S01]  /*1c80*/  SYNCS.PHASECHK.TRANS64.TRYWAIT P0, [UR4+0x50], R0 ;  /* 0x00005000ff0075a7 */ /* 0x0002a20008001104 */
[----:B------:R-:W-:-:S04]  /*1c90*/  ULEA.HI UR4, UR25, UR25, URZ, 0x1 ;  /* 0x0000001919047291 */ /* 0x000fc8000f8f08ff */
[----:B------:R-:W-:-:S04]  /*1ca0*/  USHF.L.U32 UR4, UR4, 0x7, URZ ;  /* 0x0000000704047899 */ /* 0x000fc800080006ff */
[----:B------:R-:W-:-:S04]  /*1cb0*/  ULOP3.LUT UR35, UR4, 0xffffff00, URZ, 0xc0, !UPT ;  /* 0xffffff0004237892 */ /* 0x000fc8000f8ec0ff */
[----:B------:R-:W-:Y:S01]  /*1cc0*/  UIADD3 UR35, UPT, UPT, UR45, UR35, URZ ;  /* 0x000000232d237290 */ /* 0x000fe2000fffe0ff */
[----:B------:R-:W-:Y:S11]  /*1cd0*/  BRA.U !UP0, `(.L_x_26) ;  /* 0x0000000108c87547 */ /* 0x000ff6000b800000 */
[----:B------:R-:W-:Y:S01]  /*1ce0*/  UMOV UR16, UR43 ;  /* 0x0000002b00107c82 */ /* 0x000fe20008000000 */
[----:B------:R-:W-:Y:S01]  /*1cf0*/  UMOV UR4, UR6 ;  /* 0x0000000600047c82 */ /* 0x000fe20008000000 */
[----:B------:R-:W-:-:S05]  /*1d00*/  UMOV UR34, URZ ;  /* 0x000000ff00227c82 */ /* 0x000fca0008000000 */
.L_x_32:
[----:B------:R-:W-:Y:S01]  /*1d10*/  ULEA UR33, UR4, UR13, 0x3 ;  /* 0x0000000d04217291 */ /* 0x000fe2000f8e18ff */
[----:B------:R-:W-:Y:S01]  /*1d20*/  @P3 MOV R2, 0xa000 ;  /* 0x0000a00000023802 */ /* 0x000fe20000000f00 */
[----:B--234-:R-:W-:Y:S10]  /*1d30*/  @P0 BRA `(.L_x_27) ;  /* 0x00000000000c0947 */ /* 0x01cff40003800000 */
[----:B------:R-:W-:-:S04]  /*1d40*/  SHF.L.U32 R3, R12, 0x1f, RZ ;  /* 0x0000001f0c037819 */ /* 0x000fc800000006ff */
[----:B------:R-:W2:Y:S02]  /*1d50*/  SYNCS.PHASECHK.TRANS64.TRYWAIT P0, [UR33+0x50], R3 ;  /* 0x00005003ff0075a7 */ /* 0x000ea40008001121 */
[----:B--2---:R-:W-:Y:S05]  /*1d60*/  @!P0 BRA `(.L_x_28) ;  /* 0x00000068009c8947 */ /* 0x004fea0003800000 */
.L_x_27:
[----:B------:R2:W-:Y:S01]  /*1d70*/  @P3 SYNCS.ARRIVE.TRANS64 RZ, [UR33], R2 ;  /* 0x00000002ffff39a7 */ /* 0x0005e20008000021 */
[----:B------:R-:W-:Y:S02]  /*1d80*/  ULOP3.LUT UR5, UR21, 0x2, URZ, 0xfc, !UPT ;  /* 0x0000000215057892 */ /* 0x000fe4000f8efcff */
[----:B------:R-:W-:Y:S02]  /*1d90*/  UIADD3 UR16, UPT, UPT, UR16, 0x1, URZ ;  /* 0x0000000110107890 */ /* 0x000fe4000fffe0ff */
[----:B------:R-:W-:Y:S02]  /*1da0*/  UISETP.NE.AND UP0, UPT, UR5, 0x2, UPT ;  /* 0x000000020500788c */ /* 0x000fe4000bf05270 */
[----:B------:R-:W-:-:S07]  /*1db0*/  UISETP.NE.AND UP2, UPT, UR16, 0x1, UPT ;  /* 0x000000011000788c */ /* 0x000fce000bf45270 */
[----:B------:R-:W-:Y:S05]  /*1dc0*/  BRA.U UP0, `(.L_x_29) ;  /* 0x0000000100047547 */ /* 0x000fea000b800000 */
[----:B------:R-:W-:Y:S05]  /*1dd0*/  BPT.TRAP 0x1 ;  /* 0x000000040000795c */ /* 0x000fea0000300000 */
.L_x_29:
[----:B------:R-:W-:Y:S04]  /*1de0*/  BSSY.RECONVERGENT B0, `(.L_x_30) ;  /* 0x0000003000007945 */ /* 0x000fe80003800200 */
[----:B------:R-:W-:Y:S05]  /*1df0*/  @!P2 BRA `(.L_x_31) ;  /* 0x000000000004a947 */ /* 0x000fea0003800000 */
[----:B------:R-:W-:Y:S05]  /*1e00*/  BPT.TRAP 0x1 ;  /* 0x000000040000795c */ /* 0x000fea0000300000 */
.L_x_31:
[----:B------:R-:W-:Y:S05]  /*1e10*/  BSYNC.RECONVERGENT B0 ;  /* 0x0000000000007941 */ /* 0x000fea0003800200 */
.L_x_30:
[----:B------:R-:W-:Y:S02]  /*1e20*/  UIADD3 UR5, UPT, UPT, UR4, 0x1, URZ ;  /* 0x0000000104057890 */ /* 0x000fe4000fffe0ff */
[----:B------:R-:W-:Y:S02]  /*1e30*/  ULEA UR32, UR4, UR28, 0xd ;  /* 0x0000001c04207291 */ /* 0x000fe4000f8e68ff */
[----:B------:R-:W-:Y:S02]  /*1e40*/  UISETP.NE.AND UP0, UPT, UR5, 0xa, UPT ;  /* 0x0000000a0500788c */ /* 0x000fe4000bf05270 */
[----:B------:R-:W-:Y:S02]  /*1e50*/  UIADD3 UR14, UP1, UPT, UR26, 0x80, URZ ;  /* 0x000000801a0e7890 */ /* 0x000fe4000ff3e0ff */
[----:B------:R-:W-:Y:S02]  /*1e60*/  USEL UR7, URZ, 0x1, UP0 ;  /* 0x00000001ff077887 */ /* 0x000fe40008000000 */
[----:B------:R-:W-:-:S02]  /*1e70*/  USEL UR6, UR5, URZ, UP0 ;  /* 0x000000ff05067287 */ /* 0x000fc40008000000 */
[----:B------:R-:W-:Y:S02]  /*1e80*/  ULEA UR8, UR4, UR13, 0xc ;  /* 0x0000000d04087291 */ /* 0x000fe4000f8e60ff */
[----:B------:R-:W-:Y:S01]  /*1e90*/  ULEA UR5, UR6, UR13, 0x3 ;  /* 0x0000000d06057291 */ /* 0x000fe2000f8e18ff */
[----:B------:R-:W-:Y:S01]  /*1ea0*/  LOP3.LUT R12, R12, UR7, RZ, 0x3c, !PT ;  /* 0x000000070c0c7c12 */ /* 0x000fe2000f8e3cff */
[----:B------:R-:W-:Y:S02]  /*1eb0*/  ULEA UR32, UR32, UR13, 0x1 ;  /* 0x0000000d20207291 */ /* 0x000fe4000f8e08ff */
[----:B------:R-:W-:Y:S01]  /*1ec0*/  UIADD3 UR4, UP0, UPT, UR26, 0x180, URZ ;  /* 0x000001801a047890 */ /* 0x000fe2000ff1e0ff */
[----:B-1----:R-:W-:Y:S01]  /*1ed0*/  SHF.L.U32 R0, R12, 0x1f, RZ ;  /* 0x0000001f0c007819 */ /* 0x002fe200000006ff */
[----:B------:R-:W-:Y:S02]  /*1ee0*/  ULOP3.LUT UR33, UR33, 0xfefffff8, URZ, 0xc0, !UPT ;  /* 0xfefffff821217892 */ /* 0x000fe4000f8ec0ff */
[----:B------:R-:W-:Y:S01]  /*1ef0*/  UIADD3.X UR15, UPT, UPT, URZ, UR27, URZ, UP1, !UPT ;  /* 0x0000001bff0f7290 */ /* 0x000fe20008ffe4ff */
[----:B------:R3:W4:Y:S01]  /*1f00*/  SYNCS.PHASECHK.TRANS64.TRYWAIT P0, [UR5+0x50], R0 ;  /* 0x00005000ff0075a7 */ /* 0x0007220008001105 */
[----:B------:R-:W-:-:S02]  /*1f10*/  UIADD3 UR32, UPT, UPT, UR32, 0x6400, URZ ;  /* 0x0000640020207890 */ /* 0x000fc4000fffe0ff */
[----:B------:R-:W-:Y:S02]  /*1f20*/  UPRMT UR7, URZ, 0x5410, UR24 ;  /* 0x00005410ff077896 */ /* 0x000fe40008000018 */
[----:B------:R-:W-:Y:S02]  /*1f30*/  UIADD3 UR8, UPT, UPT, UR8, 0x2e400, URZ ;  /* 0x0002e40008087890 */ /* 0x000fe4000fffe0ff */
[----:B------:R-:W-:Y:S01]  /*1f40*/  UIADD3.X UR5, UPT, UPT, URZ, UR27, URZ, UP0, !UPT ;  /* 0x0000001bff057290 */ /* 0x000fe200087fe4ff */
[----:B------:R-:W-:Y:S01]  /*1f50*/  UMOV UR18, 0x0 ;  /* 0x0000000000127882 */ /* 0x000fe20000000000 */
[----:B------:R-:W-:Y:S01]  /*1f60*/  UMOV UR19, 0x10000000 ;  /* 0x1000000000137882 */ /* 0x000fe20000000000 */
[----:B------:R-:W-:Y:S01]  /*1f70*/  UMOV UR10, UR34 ;  /* 0x00000022000a7c82 */ /* 0x000fe20008000000 */
[----:B------:R-:W-:Y:S01]  /*1f80*/  UMOV UR12, UR36 ;  /* 0x00000024000c7c82 */ /* 0x000fe20008000000 */
[----:B------:R-:W-:Y:S01]  /*1f90*/  UMOV UR9, UR33 ;  /* 0x0000002100097c82 */ /* 0x000fe20008000000 */
[----:B------:R1:W-:Y:S03]  /*1fa0*/  UTMALDG.3D.MULTICAST.2CTA [UR32], [UR14], UR7, desc[UR18] ;  /* 0x000012200e0073b4 */ /* 0x0003e60008211807 */
[----:B------:R2:W-:Y:S01]  /*1fb0*/  UTMALDG.3D.2CTA [UR8], [UR4], desc[UR18] ;  /* 0x00001208040075b4 */ /* 0x0005e20008211000 */
[----:B-1----:R-:W-:Y:S01]  /*1fc0*/  UIADD3 UR34, UPT, UPT, UR34, 0x40, URZ ;  /* 0x0000004022227890 */ /* 0x002fe2000fffe0ff */
[----:B------:R-:W-:Y:S01]  /*1fd0*/  UMOV UR7, UR29 ;  /* 0x0000001d00077c82 */ /* 0x000fe20008000000 */
[----:B--2---:R-:W-:Y:S01]  /*1fe0*/  UMOV UR4, UR6 ;  /* 0x0000000600047c82 */ /* 0x004fe20008000000 */
[----:B------:R-:W-:Y:S09]  /*1ff0*/  BRA.U UP2, `(.L_x_32) ;  /* 0xfffffffd02447547 */ /* 0x000ff2000b83ffff */
.L_x_26:
[----:B------:R-:W-:Y:S01]  /*2000*/  ULEA UR4, UR6, UR13, 0x3 ;  /* 0x0000000d06047291 */ /* 0x000fe2000f8e18ff */
[----:B-1-3--:R-:W-:Y:S01]  /*2010*/  SHF.L.U32 R0, R12, 0x1f, RZ ;  /* 0x0000001f0c007819 */ /* 0x00afe200000006ff */
[----:B------:R-:W-:Y:S01]  /*2020*/  @!P1 SYNCS.ARRIVE.TRANS64.A1T0 RZ, [UR13+0xd8], RZ ;  /* 0x0000d8ffffff99a7 */ /* 0x000fe2000810000d */
[----:B------:R-:W-:-:S06]  /*2030*/  UISETP.GT.AND UP0, UPT, UR42, UR41, UPT ;  /* 0x000000292a00728c */ /* 0x000fcc000bf04270 */
[----:B--2-4-:R1:W2:Y:S03]  /*2040*/  SYNCS.PHASECHK.TRANS64.TRYWAIT P0, [UR4+0x50], R0 ;  /* 0x00005000ff0075a7 */ /* 0x0142a60008001104 */
[----:B------:R-:W-:Y:S05]  /*2050*/  BRA.U !UP0, `(.L_x_33) ;  /* 0x0000000108c07547 */ /* 0x000fea000b800000 */
[----:B------:R-:W-:Y:S01]  /*2060*/  UIADD3 UR25, UPT, UPT, UR44, UR7, URZ ;  /* 0x000000072c197290 */ /* 0x000fe2000fffe0ff */
[----:B------:R-:W-:-:S11]  /*2070*/  UMOV UR4, UR6 ;  /* 0x0000000600047c82 */ /* 0x000fd60008000000 */
.L_x_39:
[----:B------:R-:W-:Y:S01]  /*2080*/  ULEA UR17, UR4, UR13, 0x3 ;  /* 0x0000000d04117291 */ /* 0x000fe2000f8e18ff */
[----:B--2---:R-:W-:Y:S01]  /*2090*/  @P3 MOV R2, 0xa000 ;  /* 0x0000a00000023802 */ /* 0x004fe20000000f00 */
[----:B--2-4-:R-:W-:Y:S10]  /*20a0*/  @P0 BRA `(.L_x_34) ;  /* 0x00000000000c0947 */ /* 0x014ff40003800000 */
[----:B------:R-:W-:-:S04]  /*20b0*/  SHF.L.U32 R3, R12, 0x1f, RZ ;  /* 0x0000001f0c037819 */ /* 0x000fc800000006ff */
[----:B------:R-:W2:Y:S02]  /*20c0*/  SYNCS.PHASECHK.TRANS64.TRYWAIT P0, [UR17+0x50], R3 ;  /* 0x00005003ff0075a7 */ /* 0x000ea40008001111 */
[----:B--2---:R-:W-:Y:S05]  /*20d0*/  @!P0 BRA `(.L_x_35) ;  /* 0x0000006400d88947 */ /* 0x004fea0003800000 */
.L_x_34:
[----:B------:R2:W-:Y:S01]  /*20e0*/  @P3 SYNCS.ARRIVE.TRANS64 RZ, [UR17], R2 ;  /* 0x00000002ffff39a7 */ /* 0x0005e20008000011 */
[----:B------:R-:W-:-:S04]  /*20f0*/  ULOP3.LUT UR5, UR21, 0x2, URZ, 0xfc, !UPT ;  /* 0x0000000215057892 */ /* 0x000fc8000f8efcff */
[----:B------:R-:W-:-:S09]  /*2100*/  UISETP.NE.AND UP0, UPT, UR5, 0x2, UPT ;  /* 0x000000020500788c */ /* 0x000fd2000bf05270 */
[----:B------:R-:W-:Y:S05]  /*2110*/  BRA.U UP0, `(.L_x_36) ;  /* 0x0000000100047547 */ /* 0x000fea000b800000 */
[----:B------:R-:W-:Y:S05]  /*2120*/  BPT.TRAP 0x1 ;  /* 0x000000040000795c */ /* 0x000fea0000300000 */
.L_x_36:
[----:B------:R-:W-:Y:S04]  /*2130*/  BSSY.RECONVERGENT B0, `(.L_x_37) ;  /* 0x0000003000007945 */ /* 0x000fe80003800200 */
[----:B------:R-:W-:Y:S05]  /*2140*/  @!P2 BRA `(.L_x_38) ;  /* 0x000000000004a947 */ /* 0x000fea0003800000 */
[----:B------:R-:W-:Y:S05]  /*2150*/  BPT.TRAP 0x1 ;  /* 0x000000040000795c */ /* 0x000fea0000300000 */
.L_x_38:
[----:B------:R-:W-:Y:S05]  /*2160*/  BSYNC.RECONVERGENT B0 ;  /* 0x0000000000007941 */ /* 0x000fea0003800200 */
.L_x_37:
[----:B------:R-:W-:Y:S02]  /*2170*/  UIADD3 UR5, UPT, UPT, UR4, 0x1, URZ ;  /* 0x0000000104057890 */ /* 0x000fe4000fffe0ff */
[----:B------:R-:W-:Y:S02]  /*2180*/  UIADD3 UR14, UP1, UPT, UR26, 0x80, URZ ;  /* 0x000000801a0e7890 */ /* 0x000fe4000ff3e0ff */
[----:B------:R-:W-:Y:S02]  /*2190*/  UISETP.NE.AND UP0, UPT, UR5, 0xa, UPT ;  /* 0x0000000a0500788c */ /* 0x000fe4000bf05270 */
[----:B------:R-:W-:Y:S02]  /*21a0*/  ULEA UR16, UR4, UR30, 0xe ;  /* 0x0000001e04107291 */ /* 0x000fe4000f8e70ff */
[----:B------:R-:W-:Y:S02]  /*21b0*/  USEL UR8, URZ, 0x1, UP0 ;  /* 0x00000001ff087887 */ /* 0x000fe40008000000 */
[----:B------:R-:W-:-:S02]  /*21c0*/  USEL UR6, UR5, URZ, UP0 ;  /* 0x000000ff05067287 */ /* 0x000fc40008000000 */
[----:B------:R-:W-:Y:S02]  /*21d0*/  UIADD3 UR22, UP0, UPT, UR26, 0x180, URZ ;  /* 0x000001801a167890 */ /* 0x000fe4000ff1e0ff */
[----:B------:R-:W-:Y:S01]  /*21e0*/  LOP3.LUT R12, R12, UR8, RZ, 0x3c, !PT ;  /* 0x000000080c0c7c12 */ /* 0x000fe2000f8e3cff */
[----:B------:R-:W-:Y:S02]  /*21f0*/  ULEA UR8, UR4, UR13, 0xc ;  /* 0x0000000d04087291 */ /* 0x000fe4000f8e60ff */
[----:B------:R-:W-:Y:S01]  /*2200*/  ULEA UR5, UR6, UR13, 0x3 ;  /* 0x0000000d06057291 */ /* 0x000fe2000f8e18ff */
[----:B-1----:R-:W-:Y:S01]  /*2210*/  SHF.L.U32 R0, R12, 0x1f, RZ ;  /* 0x0000001f0c007819 */ /* 0x002fe200000006ff */
[----:B------:R-:W-:Y:S02]  /*2220*/  USHF.L.U32 UR18, UR7, 0x6, URZ ;  /* 0x0000000607127899 */ /* 0x000fe400080006ff */
[----:B------:R-:W-:Y:S02]  /*2230*/  ULOP3.LUT UR17, UR17, 0xfefffff8, URZ, 0xc0, !UPT ;  /* 0xfefffff811117892 */ /* 0x000fe4000f8ec0ff */
[----:B------:R-:W-:-:S02]  /*2240*/  UIADD3.X UR15, UPT, UPT, URZ, UR27, URZ, UP1, !UPT ;  /* 0x0000001bff0f7290 */ /* 0x000fc40008ffe4ff */
[----:B------:R-:W-:Y:S01]  /*2250*/  UPRMT UR4, URZ, 0x5410, UR24 ;  /* 0x00005410ff047896 */ /* 0x000fe20008000018 */
[----:B------:R3:W4:Y:S01]  /*2260*/  SYNCS.PHASECHK.TRANS64.TRYWAIT P0, [UR5+0x50], R0 ;  /* 0x00005000ff0075a7 */ /* 0x0007220008001105 */
[----:B------:R-:W-:Y:S02]  /*2270*/  UIADD3 UR8, UPT, UPT, UR8, 0x2e400, URZ ;  /* 0x0002e40008087890 */ /* 0x000fe4000fffe0ff */
[----:B------:R-:W-:Y:S01]  /*2280*/  UIADD3.X UR23, UPT, UPT, URZ, UR27, URZ, UP0, !UPT ;  /* 0x0000001bff177290 */ /* 0x000fe200087fe4ff */
[----:B------:R-:W-:Y:S01]  /*2290*/  UMOV UR32, 0x0 ;  /* 0x0000000000207882 */ /* 0x000fe20000000000 */
[----:B------:R-:W-:Y:S01]  /*22a0*/  UMOV UR33, 0x10000000 ;  /* 0x1000000000217882 */ /* 0x000fe20000000000 */
[----:B------:R-:W-:Y:S01]  /*22b0*/  UMOV UR19, UR35 ;  /* 0x0000002300137c82 */ /* 0x000fe20008000000 */
[----:B------:R-:W-:Y:S01]  /*22c0*/  UMOV UR20, UR36 ;  /* 0x0000002400147c82 */ /* 0x000fe20008000000 */
[----:B------:R-:W-:Y:S01]  /*22d0*/  UMOV UR12, UR36 ;  /* 0x00000024000c7c82 */ /* 0x000fe20008000000 */
[----:B------:R-:W-:Y:S01]  /*22e0*/  UMOV UR9, UR17 ;  /* 0x0000001100097c82 */ /* 0x000fe20008000000 */
[----:B------:R-:W-:Y:S01]  /*22f0*/  UMOV UR10, UR18 ;  /* 0x00000012000a7c82 */ /* 0x000fe20008000000 */
[----:B------:R1:W-:Y:S01]  /*2300*/  UTMALDG.3D.MULTICAST.2CTA [UR16], [UR14], UR4, desc[UR32] ;  /* 0x000020100e0073b4 */ /* 0x0003e20008211804 */
[----:B------:R-:W-:-:S04]  /*2310*/  UIADD3 UR7, UPT, UPT, UR7, 0x1, URZ ;  /* 0x0000000107077890 */ /* 0x000fc8000fffe0ff */
[----:B------:R-:W-:Y:S01]  /*2320*/  UISETP.NE.AND UP0, UPT, UR7, UR25, UPT ;  /* 0x000000190700728c */ /* 0x000fe2000bf05270 */
[----:B------:R3:W-:Y:S01]  /*2330*/  UTMALDG.3D.2CTA [UR8], [UR22], desc[UR32] ;  /* 0x00002008160075b4 */ /* 0x0007e20008211000 */
[----:B-1----:R-:W-:-:S07]  /*2340*/  UMOV UR4, UR6 ;  /* 0x0000000600047c82 */ /* 0x002fce0008000000 */
[----:B---3--:R-:W-:Y:S05]  /*2350*/  BRA.U UP0, `(.L_x_39) ;  /* 0xfffffffd00487547 */ /* 0x008fea000b83ffff */
.L_x_33:
[C---:B------:R-:W-:Y:S01]  /*2360*/  LEA R3, R11.reuse, UR13, 0x3 ;  /* 0x0000000d0b037c11 */ /* 0x040fe2000f8e18ff */
[----:B------:R-:W-:Y:S01]  /*2370*/  NOP ;  /* 0x0000000000007918 */ /* 0x000fe20000000000 */
[----:B-1----:R-:W-:Y:S02]  /*2380*/  SHF.L.U32 R0, R10, 0x1f, RZ ;  /* 0x0000001f0a007819 */ /* 0x002fe400000006ff */
[----:B------:R-:W-:Y:S02]  /*2390*/  LEA R5, R11, UR13, 0x4 ;  /* 0x0000000d0b057c11 */ /* 0x000fe4000f8e20ff */
[----:B--2-4-:R-:W1:Y:S02]  /*23a0*/  SYNCS.PHASECHK.TRANS64.TRYWAIT P0, [R3+URZ+0xe0], R0 ;  /* 0x0000e000030075a7 */ /* 0x014e6400080011ff */
[----:B-1----:R-:W-:Y:S05]  /*23b0*/  @!P0 BRA `(.L_x_40) ;  /* 0x0000006400388947 */ /* 0x002fea0003800000 */
.L_x_143:
[----:B------:R-:W2:Y:S01]  /*23c0*/  LDS.128 R4, [R5+0x170] ;  /* 0x0001700005047984 */ /* 0x000ea20000000c00 */
[----:B------:R-:W-:Y:S01]  /*23d0*/  UISETP.GE.AND UP0, UPT, UR40, 0x1, UPT ;  /* 0x000000012800788c */ /* 0x000fe2000bf06270 */
[----:B------:R-:W-:Y:S01]  /*23e0*/  @!PT LDS RZ, [RZ] ;  /* 0x00000000fffff984 */ /* 0x000fe20000000800 */
[----:B------:R-:W-:Y:S01]  /*23f0*/  @!PT LDS RZ, [RZ] ;  /* 0x00000000fffff984 */ /* 0x000fe20000000800 */
[----:B------:R-:W-:Y:S01]  /*2400*/  @!PT LDS RZ, [RZ] ;  /* 0x00000000fffff984 */ /* 0x000fe20000000800 */
[----:B------:R-:W-:Y:S01]  /*2410*/  @!PT LDS RZ, [RZ] ;  /* 0x00000000fffff984 */ /* 0x000fe20000000800 */
[----:B------:R3:W-:Y:S06]  /*2420*/  MEMBAR.ALL.CTA ;  /* 0x0000000000007992 */ /* 0x0007ec0000008000 */
[----:B---3--:R-:W3:Y:S01]  /*2430*/  FENCE.VIEW.ASYNC.S ;  /* 0x00000000000073c6 */ /* 0x008ee20000000000 */
[----:B--2---:R-:W-:-:S13]  /*2440*/  LOP3.LUT P0, RZ, R6, 0x1, RZ, 0xc0, !PT ;  /* 0x0000000106ff7812 */ /* 0x004fda000780c0ff */
[----:B---3--:R-:W-:Y:S01]  /*2450*/  VOTEU.ANY UP1, P0 ;  /* 0x0000000000ff7886 */ /* 0x008fe20000020100 */
[----:B------:R-:W-:-:S13]  /*2460*/  PLOP3.LUT P0, PT, PT, PT, UP1, 0x80, 0x8 ;  /* 0x000000000008781c */ /* 0x000fda0003f0f018 */
[----:B-1----:R-:W-:Y:S02]  /*2470*/  @P0 LOP3.LUT R0, R5, 0xffff, RZ, 0xc0, !PT ;  /* 0x0000ffff05000812 */ /* 0x002fe400078ec0ff */
[----:B------:R-:W-:Y:S02]  /*2480*/  @P0 MOV R2, R4 ;  /* 0x0000000400020202 */ /* 0x000fe40000000f00 */
[----:B------:R-:W-:Y:S01]  /*2490*/  @P0 R2UR UR5, R0 ;  /* 0x00000000000502ca */ /* 0x000fe200000e0000 */
[----:B------:R-:W-:Y:S01]  /*24a0*/  VIADD R0, R3, 0xf0 ;  /* 0x000000f003007836 */ /* 0x000fe20000000000 */
[----:B------:R-:W-:Y:S02]  /*24b0*/  @P0 SHF.R.U32.HI R4, RZ, 0x10, R5 ;  /* 0x00000010ff040819 */ /* 0x000fe40000011605 */
[----:B------:R-:W-:Y:S02]  /*24c0*/  @P0 R2UR UR7, R2 ;  /* 0x00000000020702ca */ /* 0x000fe400000e0000 */
[----:B------:R-:W-:-:S02]  /*24d0*/  PRMT R0, RZ, 0x654, R0 ;  /* 0x00000654ff007816 */ /* 0x000fc40000000000 */
[----:B------:R-:W-:Y:S02]  /*24e0*/  @P0 R2UR UR4, R4 ;  /* 0x00000000040402ca */ /* 0x000fe400000e0000 */
[----:B------:R1:W-:Y:S03]  /*24f0*/  SYNCS.ARRIVE.TRANS64.RED.A1T0 RZ, [R0+URZ], RZ ;  /* 0x000000ff00ff79a7 */ /* 0x0003e600081004ff */
[----:B------:R-:W-:-:S04]  /*2500*/  @UP1 UMOV UR31, UR5 ;  /* 0x00000005001f1c82 */ /* 0x000fc80008000000 */
[----:B------:R-:W-:-:S04]  /*2510*/  @UP1 UMOV UR37, UR7 ;  /* 0x0000000700251c82 */ /* 0x000fc80008000000 */
[----:B------:R-:W-:Y:S01]  /*2520*/  @UP1 UMOV UR36, UR4 ;  /* 0x0000000400241c82 */ /* 0x000fe20008000000 */
[----:B------:R-:W-:Y:S05]  /*2530*/  BRA.U !UP0, `(.L_x_41) ;  /* 0x0000000108d47547 */ /* 0x000fea000b800000 */
[----:B------:R-:W2:Y:S01]  /*2540*/  LDCU.128 UR16, c[0x0][0xb10] ;  /* 0x00016200ff1077ac */ /* 0x000ea20008000c00 */
[----:B------:R-:W3:Y:S01]  /*2550*/  LDCU UR12, c[0x0][0xb20] ;  /* 0x00016400ff0c77ac */ /* 0x000ee20008000800 */
[----:B------:R-:W4:Y:S01]  /*2560*/  LDCU UR20, c[0x0][0xb0c] ;  /* 0x00016180ff1477ac */ /* 0x000f220008000800 */
[----:B------:R-:W1:Y:S01]  /*2570*/  LDCU.64 UR8, c[0x0][0xb28] ;  /* 0x00016500ff0877ac */ /* 0x000e620008000a00 */
[----:B------:R-:W-:Y:S02]  /*2580*/  UISETP.NE.AND UP3, UPT, UR40, 0x1, UPT ;  /* 0x000000012800788c */ /* 0x000fe4000bf65270 */
[----:B--2---:R-:W-:Y:S02]  /*2590*/  UIMAD.WIDE.U32 UR10, UR38, UR19, URZ ;  /* 0x00000013260a72a5 */ /* 0x004fe4000f8e00ff */
[----:B------:R-:W-:Y:S02]  /*25a0*/  UIMAD.WIDE.U32 UR4, UR39, UR16, URZ ;  /* 0x00000010270472a5 */ /* 0x000fe4000f8e00ff */
[----:B------:R-:W-:-:S02]  /*25b0*/  UISETP.NE.AND UP0, UPT, UR18, 0x1, UPT ;  /* 0x000000011200788c */ /* 0x000fc4000bf05270 */
[----:B------:R-:W-:Y:S01]  /*25c0*/  UIMAD.WIDE.U32 UR22, UR31, UR19, URZ ;  /* 0x000000131f1672a5 */ /* 0x000fe2000f8e00ff */
[----:B------:R-:W-:Y:S02]  /*25d0*/  UMOV UR10, UR11 ;  /* 0x0000000b000a7c82 */ /* 0x000fe40008000000 */
[----:B------:R-:W-:Y:S01]  /*25e0*/  UMOV UR4, UR5 ;  /* 0x0000000500047c82 */ /* 0x000fe20008000000 */
[----:B---3--:R-:W-:Y:S02]  /*25f0*/  USHF.R.U32.HI UR10, URZ, UR12, UR10 ;  /* 0x0000000cff0a7299 */ /* 0x008fe4000801160a */
[----:B----4-:R-:W-:Y:S02]  /*2600*/  UISETP.NE.AND UP2, UPT, UR20, 0x1, UPT ;  /* 0x000000011400788c */ /* 0x010fe4000bf45270 */
[----:B------:R-:W-:Y:S02]  /*2610*/  USHF.R.U32.HI UR4, URZ, UR17, UR4 ;  /* 0x00000011ff047299 */ /* 0x000fe40008011604 */
[----:B------:R-:W-:-:S02]  /*2620*/  USEL UR5, UR38, UR10, !UP0 ;  /* 0x0000000a26057287 */ /* 0x000fc4000c000000 */
[----:B------:R-:W-:Y:S02]  /*2630*/  USEL UR7, UR39, UR4, !UP2 ;  /* 0x0000000427077287 */ /* 0x000fe4000d000000 */
[----:B-1----:R-:W-:Y:S01]  /*2640*/  UIMAD.WIDE.U32 UR10, UR5, UR8, URZ ;  /* 0x00000008050a72a5 */ /* 0x002fe2000f8e00ff */
[----:B------:R-:W-:Y:S01]  /*2650*/  UMOV UR4, UR23 ;  /* 0x0000001700047c82 */ /* 0x000fe20008000000 */
[----:B------:R-:W-:Y:S02]  /*2660*/  UIMAD.WIDE.U32 UR14, UR37, UR16, URZ ;  /* 0x00000010250e72a5 */ /* 0x000fe4000f8e00ff */
[----:B------:R-:W-:-:S03]  /*2670*/  UIMAD.WIDE.U32 UR22, UR7, UR8, URZ ;  /* 0x00000008071672a5 */ /* 0x000fc6000f8e00ff */
[----:B------:R-:W-:Y:S01]  /*2680*/  UMOV UR10, UR11 ;  /* 0x0000000b000a7c82 */ /* 0x000fe20008000000 */
[----:B------:R-:W-:Y:S02]  /*2690*/  USHF.R.U32.HI UR4, URZ, UR12, UR4 ;  /* 0x0000000cff047299 */ /* 0x000fe40008011604 */
[----:B------:R-:W-:Y:S01]  /*26a0*/  @UP3 USHF.R.U32.HI UR5, URZ, UR9, UR10 ;  /* 0x00000009ff053299 */ /* 0x000fe2000801160a */
[----:B------:R-:W-:Y:S01]  /*26b0*/  UMOV UR14, UR15 ;  /* 0x0000000f000e7c82 */ /* 0x000fe20008000000 */
[----:B------:R-:W-:Y:S01]  /*26c0*/  UMOV UR22, UR23 ;  /* 0x0000001700167c82 */ /* 0x000fe20008000000 */
[----:B------:R-:W-:Y:S02]  /*26d0*/  USHF.R.U32.HI UR17, URZ, UR17, UR14 ;  /* 0x00000011ff117299 */ /* 0x000fe4000801160e */
[----:B------:R-:W-:Y:S02]  /*26e0*/  USEL UR4, UR31, UR4, !UP0 ;  /* 0x000000041f047287 */ /* 0x000fe4000c000000 */
[----:B------:R-:W-:-:S02]  /*26f0*/  @UP3 USHF.R.U32.HI UR7, URZ, UR9, UR22 ;  /* 0x00000009ff073299 */ /* 0x000fc40008011616 */
[----:B------:R-:W-:Y:S02]  /*2700*/  UIMAD UR10, UR40, UR5, URZ ;  /* 0x00000005280a72a4 */ /* 0x000fe4000f8e02ff */
[----:B------:R-:W-:Y:S02]  /*2710*/  USEL UR5, UR37, UR17, !UP2 ;  /* 0x0000001125057287 */ /* 0x000fe4000d000000 */
[----:B------:R-:W-:Y:S02]  /*2720*/  UIMAD UR12, UR40, UR7, URZ ;  /* 0x00000007280c72a4 */ /* 0x000fe4000f8e02ff */
[----:B------:R-:W-:Y:S02]  /*2730*/  UISETP.GE.AND UP0, UPT, UR4, UR10, UPT ;  /* 0x0000000a0400728c */ /* 0x000fe4000bf06270 */
[----:B------:R-:W-:Y:S02]  /*2740*/  UIMAD.WIDE.U32 UR10, UR4, UR8, URZ ;  /* 0x00000008040a72a5 */ /* 0x000fe4000f8e00ff */
[----:B------:R-:W-:-:S02]  /*2750*/  UISETP.GE.OR UP0, UPT, UR5, UR12, UP0 ;  /* 0x0000000c0500728c */ /* 0x000fc40008706670 */
[----:B------:R-:W-:Y:S02]  /*2760*/  UIMAD.WIDE.U32 UR14, UR5, UR8, URZ ;  /* 0x00000008050e72a5 */ /* 0x000fe4000f8e00ff */
[----:B------:R-:W-:Y:S01]  /*2770*/  UIADD3 UR12, UPT, UPT, -UR5, URZ, URZ ;  /* 0x000000ff050c7290 */ /* 0x000fe2000fffe1ff */
[----:B------:R-:W-:Y:S01]  /*2780*/  UMOV UR10, UR11 ;  /* 0x0000000b000a7c82 */ /* 0x000fe20008000000 */
[----:B------:R-:W-:Y:S02]  /*2790*/  UIADD3 UR11, UPT, UPT, -UR4, URZ, URZ ;  /* 0x000000ff040b7290 */ /* 0x000fe4000fffe1ff */
[----:B------:R-:W-:-:S03]  /*27a0*/  USHF.R.U32.HI UR10, URZ, UR9, UR10 ;  /* 0x00000009ff0a7299 */ /* 0x000fc6000801160a */
[----:B------:R-:W-:Y:S01]  /*27b0*/  @!UP0 UMOV UR8, UR15 ;  /* 0x0000000f00088c82 */ /* 0x000fe20008000000 */
[----:B------:R-:W-:Y:S02]  /*27c0*/  UIMAD UR11, UR18, UR11, UR31 ;  /* 0x0000000b120b72a4 */ /* 0x000fe4000f8e021f */
[----:B------:R-:W-:Y:S02]  /*27d0*/  USEL UR10, UR4, UR10, !UP3 ;  /* 0x0000000a040a7287 */ /* 0x000fe4000d800000 */
[----:B------:R-:W-:Y:S02]  /*27e0*/  @!UP0 USHF.R.U32.HI UR8, URZ, UR9, UR8 ;  /* 0x00000009ff088299 */ /* 0x000fe40008011608 */
[----:B------:R-:W-:Y:S02]  /*27f0*/  UIADD3 UR9, UPT, UPT, -UR10, URZ, URZ ;  /* 0x000000ff0a097290 */ /* 0x000fe4000fffe1ff */
[----:B------:R-:W-:Y:S02]  /*2800*/  @!UP0 USEL UR8, UR5, UR8, !UP3 ;  /* 0x0000000805088287 */ /* 0x000fe4000d800000 */
[----:B------:R-:W-:-:S02]  /*2810*/  UIMAD UR9, UR40, UR9, UR4 ;  /* 0x00000009280972a4 */ /* 0x000fc4000f8e0204 */
[----:B------:R-:W-:Y:S02]  /*2820*/  @!UP0 UIADD3 UR10, UPT, UPT, UR10, -UR8, URZ ;  /* 0x800000080a0a8290 */ /* 0x000fe4000fffe0ff */
[----:B------:R-:W-:Y:S02]  /*2830*/  @!UP0 UIMAD UR8, UR9, UR7, UR8 ;  /* 0x00000007090882a4 */ /* 0x000fe4000f8e0208 */
[----:B------:R-:W-:Y:S02]  /*2840*/  @!UP0 UIMAD UR4, UR40, UR10, UR5 ;  /* 0x0000000a280482a4 */ /* 0x000fe4000f8e0205 */
[----:B------:R-:W-:Y:S02]  /*2850*/  UIMAD UR7, UR20, UR12, UR37 ;  /* 0x0000000c140772a4 */ /* 0x000fe4000f8e0225 */
[----:B------:R-:W-:Y:S01]  /*2860*/  UIMAD UR31, UR4, UR18, UR11 ;  /* 0x00000012041f72a4 */ /* 0x000fe2000f8e020b */
[----:B------:R-:W-:Y:S02]  /*2870*/  @!UP0 UMOV UR5, UR8 ;  /* 0x0000000800058c82 */ /* 0x000fe40008000000 */
[----:B------:R-:W-:-:S12]  /*2880*/  UIMAD UR37, UR5, UR20, UR7 ;  /* 0x00000014052572a4 */ /* 0x000fd8000f8e0207 */
.L_x_41:
[----:B------:R-:W2:Y:S02]  /*2890*/  LDCU UR4, c[0x0][0xb30] ;  /* 0x00016600ff0477ac */ /* 0x000ea40008000800 */
[----:B--2---:R-:W-:-:S09]  /*28a0*/  UISETP.NE.AND UP0, UPT, UR4, 0x1, UPT ;  /* 0x000000010400788c */ /* 0x004fd2000bf05270 */
[----:B------:R-:W-:Y:S05]  /*28b0*/  BRA.U UP0, `(.L_x_42) ;  /* 0x0000000100447547 */ /* 0x000fea000b800000 */
[----:B------:R-:W2:Y:S01]  /*28c0*/  LDCU.128 UR16, c[0x0][0xb10] ;  /* 0x00016200ff1077ac */ /* 0x000ea20008000c00 */
[----:B------:R-:W3:Y:S01]  /*28d0*/  LDCU UR10, c[0x0][0xb0c] ;  /* 0x00016180ff0a77ac */ /* 0x000ee20008000800 */
[----:B------:R-:W4:Y:S01]  /*28e0*/  LDCU UR7, c[0x0][0xb20] ;  /* 0x00016400ff0777ac */ /* 0x000f220008000800 */
[----:B--2---:R-:W-:Y:S02]  /*28f0*/  UIMAD.WIDE.U32 UR8, UR37, UR16, URZ ;  /* 0x00000010250872a5 */ /* 0x004fe4000f8e00ff */
[----:B------:R-:W-:Y:S02]  /*2900*/  UIMAD.WIDE.U32 UR4, UR31, UR19, URZ ;  /* 0x000000131f0472a5 */ /* 0x000fe4000f8e00ff */
[----:B---3--:R-:W-:Y:S02]  /*2910*/  UISETP.NE.AND UP2, UPT, UR10, 0x1, UPT ;  /* 0x000000010a00788c */ /* 0x008fe4000bf45270 */
[----:B------:R-:W-:Y:S01]  /*2920*/  UISETP.NE.AND UP0, UPT, UR18, 0x1, UPT ;  /* 0x000000011200788c */ /* 0x000fe2000bf05270 */
[----:B------:R-:W-:-:S02]  /*2930*/  UMOV UR8, UR9 ;  /* 0x0000000900087c82 */ /* 0x000fc40008000000 */
[----:B------:R-:W-:Y:S01]  /*2940*/  UMOV UR4, UR5 ;  /* 0x0000000500047c82 */ /* 0x000fe20008000000 */
[----:B------:R-:W-:Y:S02]  /*2950*/  USHF.R.U32.HI UR17, URZ, UR17, UR8 ;  /* 0x00000011ff117299 */ /* 0x000fe40008011608 */
[----:B----4-:R-:W-:Y:S02]  /*2960*/  USHF.R.U32.HI UR4, URZ, UR7, UR4 ;  /* 0x00000007ff047299 */ /* 0x010fe40008011604 */
[----:B------:R-:W-:Y:S02]  /*2970*/  USEL UR5, UR37, UR17, !UP2 ;  /* 0x0000001125057287 */ /* 0x000fe4000d000000 */
[----:B------:R-:W-:-:S04]  /*2980*/  USEL UR4, UR31, UR4, !UP0 ;  /* 0x000000041f047287 */ /* 0x000fc8000c000000 */
[----:B------:R-:W-:Y:S02]  /*2990*/  UIADD3 UR7, UPT, UPT, UR5, -UR4, URZ ;  /* 0x8000000405077290 */ /* 0x000fe4000fffe0ff */
[----:B------:R-:W-:Y:S02]  /*29a0*/  UIADD3 UR4, UPT, UPT, -UR5, UR4, URZ ;  /* 0x0000000405047290 */ /* 0x000fe4000fffe1ff */
[----:B------:R-:W-:Y:S02]  /*29b0*/  UIMAD UR31, UR7, UR18, UR31 ;  /* 0x00000012071f72a4 */ /* 0x000fe4000f8e021f */
[----:B------:R-:W-:-:S12]  /*29c0*/  UIMAD UR37, UR4, UR10, UR37 ;  /* 0x0000000a042572a4 */ /* 0x000fd8000f8e0225 */
.L_x_42:
[----:B------:R-:W-:Y:S01]  /*29d0*/  VIADD R11, R11, 0x1 ;  /* 0x000000010b0b7836 */ /* 0x000fe20000000000 */
[----:B------:R-:W-:Y:S02]  /*29e0*/  R2UR UR5, R87 ;  /* 0x00000000570572ca */ /* 0x000fe400000e0000 */
[----:B------:R-:W-:Y:S02]  /*29f0*/  R2UR UR4, R86 ;  /* 0x00000000560472ca */ /* 0x000fe400000e0000 */
[C---:B------:R-:W-:Y:S02]  /*2a00*/  ISETP.NE.AND P0, PT, R11.reuse, 0x2, PT ;  /* 0x000000020b00780c */ /* 0x040fe40003f05270 */
[----:B------:R-:W-:Y:S02]  /*2a10*/  PLOP3.LUT P1, PT, PT, PT, PT, 0x80, 0x8 ;  /* 0x000000000008781c */ /* 0x000fe40003f2f070 */
[----:B------:R-:W-:Y:S02]  /*2a20*/  SEL R3, RZ, 0x1, P0 ;  /* 0x00000001ff037807 */ /* 0x000fe40000000000 */
[----:B------:R-:W-:-:S02]  /*2a30*/  SEL R11, R11, RZ, P0 ;  /* 0x000000ff0b0b7207 */ /* 0x000fc40000000000 */
[----:B------:R-:W-:Y:S01]  /*2a40*/  LOP3.LUT R10, R10, R3, RZ, 0x3c, !PT ;  /* 0x000000030a0a7212 */ /* 0x000fe200078e3cff */
[----:B------:R-:W-:Y:S02]  /*2a50*/  UIADD3 UR25, UPT, UPT, UR37, UR5, URZ ;  /* 0x0000000525197290 */ /* 0x000fe4000fffe0ff */
[----:B------:R-:W-:Y:S01]  /*2a60*/  UIADD3 UR32, UPT, UPT, UR31, UR4, URZ ;  /* 0x000000041f207290 */ /* 0x000fe2000fffe0ff */
[----:B------:R-:W-:Y:S11]  /*2a70*/  BRA.U UP1, `(.L_x_43) ;  /* 0xfffffff101387547 */ /* 0x000ff6000b83ffff */
[----:B------:R-:W-:Y:S01]  /*2a80*/  UIADD3 UR13, UPT, UPT, UR13, 0x50, URZ ;  /* 0x000000500d0d7890 */ /* 0x000fe2000fffe0ff */
[----:B------:R-:W-:-:S03]  /*2a90*/  SHF.L.U32 R3, R12, 0x1f, RZ ;  /* 0x0000001f0c037819 */ /* 0x000fc600000006ff */
[----:B------:R-:W-:-:S09]  /*2aa0*/  ULEA UR4, UR6, UR13, 0x3 ;  /* 0x0000000d06047291 */ /* 0x000fd2000f8e18ff */
[----:B------:R-:W2:Y:S02]  /*2ab0*/  SYNCS.PHASECHK.TRANS64.TRYWAIT P0, [UR4], R3 ;  /* 0x00000003ff0075a7 */ /* 0x000ea40008001104 */
[----:B--2---:R-:W-:Y:S05]  /*2ac0*/  @!P0 BRA `(.L_x_44) ;  /* 0x0000005c00888947 */ /* 0x004fea0003800000 */
.L_x_145:
[----:B------:R-:W-:-:S04]  /*2ad0*/  UIADD3 UR4, UPT, UPT, UR6, 0x1, URZ ;  /* 0x0000000106047890 */ /* 0x000fc8000fffe0ff */
[----:B------:R-:W-:-:S04]  /*2ae0*/  UISETP.NE.AND UP0, UPT, UR4, 0xa, UPT ;  /* 0x0000000a0400788c */ /* 0x000fc8000bf05270 */
[----:B------:R-:W-:Y:S02]  /*2af0*/  USEL UR6, URZ, 0x1, UP0 ;  /* 0x00000001ff067887 */ /* 0x000fe40008000000 */
[----:B------:R-:W-:-:S04]  /*2b00*/  USEL UR4, UR4, URZ, UP0 ;  /* 0x000000ff04047287 */ /* 0x000fc80008000000 */
[----:B------:R-:W-:Y:S01]  /*2b10*/  ULEA UR5, UR4, UR13, 0x3 ;  /* 0x0000000d04057291 */ /* 0x000fe2000f8e18ff */
[----:B------:R-:W-:-:S04]  /*2b20*/  LOP3.LUT R2, R12, UR6, RZ, 0x3c, !PT ;  /* 0x000000060c027c12 */ /* 0x000fc8000f8e3cff */
[----:B-1----:R-:W-:-:S04]  /*2b30*/  SHF.L.U32 R3, R2, 0x1f, RZ ;  /* 0x0000001f02037819 */ /* 0x002fc800000006ff */
[----:B------:R-:W1:Y:S02]  /*2b40*/  SYNCS.PHASECHK.TRANS64.TRYWAIT P0, [UR5], R3 ;  /* 0x00000003ff0075a7 */ /* 0x000e640008001105 */
[----:B-1----:R-:W-:Y:S05]  /*2b50*/  @!P0 BRA `(.L_x_45) ;  /* 0x0000005c007c8947 */ /* 0x002fea0003800000 */
.L_x_147:
        /* <DEDUP_REMOVED lines=9> */
.L_x_149:
        /* <DEDUP_REMOVED lines=9> */
.L_x_151:
        /* <DEDUP_REMOVED lines=9> */
.L_x_153:
        /* <DEDUP_REMOVED lines=9> */
.L_x_155:
        /* <DEDUP_REMOVED lines=9> */
.L_x_157:
        /* <DEDUP_REMOVED lines=9> */
.L_x_159:
        /* <DEDUP_REMOVED lines=9> */
.L_x_161:
[----:B------:R-:W-:-:S04]  /*2f50*/  UIADD3 UR4, UPT, UPT, UR4, 0x1, URZ ;  /* 0x0000000104047890 */ /* 0x000fc8000fffe0ff */
[----:B------:R-:W-:-:S04]  /*2f60*/  UISETP.NE.AND UP0, UPT, UR4, 0xa, UPT ;  /* 0x0000000a0400788c */ /* 0x000fc8000bf05270 */
[----:B------:R-:W-:Y:S02]  /*2f70*/  USEL UR5, URZ, 0x1, UP0 ;  /* 0x00000001ff057887 */ /* 0x000fe40008000000 */
[----:B------:R-:W-:-:S04]  /*2f80*/  USEL UR4, UR4, URZ, UP0 ;  /* 0x000000ff04047287 */ /* 0x000fc80008000000 */
[----:B------:R-:W-:Y:S01]  /*2f90*/  ULEA UR4, UR4, UR13, 0x3 ;  /* 0x0000000d04047291 */ /* 0x000fe2000f8e18ff */
[----:B-1----:R-:W-:-:S04]  /*2fa0*/  LOP3.LUT R3, R2, UR5, RZ, 0x3c, !PT ;  /* 0x0000000502037c12 */ /* 0x002fc8000f8e3cff */
[----:B------:R-:W-:Y:S01]  /*2fb0*/  SHF.L.U32 R3, R3, 0x1f, RZ ;  /* 0x0000001f03037819 */ /* 0x000fe200000006ff */
[----:B------:R-:W-:-:S07]  /*2fc0*/  IMAD.U32 R0, RZ, RZ, UR4 ;  /* 0x00000004ff007e24 */ /* 0x000fce000f8e00ff */
.L_x_53:
[----:B-1----:R1:W2:Y:S02]  /*2fd0*/  SYNCS.PHASECHK.TRANS64.TRYWAIT P0, [R0+URZ], R3 ;  /* 0x00000003000075a7 */ /* 0x0022a400080011ff */
[----:B--2---:R-:W-:Y:S05]  /*2fe0*/  @!P0 NANOSLEEP.SYNCS 0x989680 ;  /* 0x009896800000895d */ /* 0x004fea0003900000 */
[----:B------:R-:W2:Y:S02]  /*2ff0*/  @!P0 SYNCS.PHASECHK.TRANS64 P0, [R0+URZ], R3 ;  /* 0x00000003000085a7 */ /* 0x000ea400080010ff */
[----:B--2---:R-:W-:Y:S05]  /*3000*/  @P0 EXIT ;  /* 0x000000000000094d */ /* 0x004fea0003800000 */
[----:B------:R-:W-:Y:S05]  /*3010*/  BRA `(.L_x_53) ;  /* 0xfffffffc00ec7947 */ /* 0x000fea000383ffff */
.L_x_23:
[----:B------:R-:W1:Y:S02]  /*3020*/  S2UR UR4, SR_CgaCtaId ;  /* 0x00000000000479c3 */ /* 0x000e640000008800 */
[----:B-1----:R-:W-:-:S04]  /*3030*/  UISETP.NE.AND UP0, UPT, UR4, URZ, UPT ;  /* 0x000000ff0400728c */ /* 0x002fc8000bf05270 */
[----:B------:R-:W-:-:S09]  /*3040*/  UISETP.NE.OR UP0, UPT, UR13, 0x1, UP0 ;  /* 0x000000010d00788c */ /* 0x000fd20008705670 */
[----:B------:R-:W-:Y:S05]  /*3050*/  BRA.U UP0, `(.L_x_54) ;  /* 0x00000005004c7547 */ /* 0x000fea000b800000 */
[----:B------:R-:W1:Y:S01]  /*3060*/  S2UR UR5, SR_CgaCtaId ;  /* 0x00000000000579c3 */ /* 0x000e620000008800 */
[----:B------:R-:W-:Y:S01]  /*3070*/  UMOV UR4, 0x400 ;  /* 0x0000040000047882 */ /* 0x000fe20000000000 */
[----:B------:R-:W-:Y:S01]  /*3080*/  ISETP.GE.U32.AND P2, PT, R3, 0x4, PT ;  /* 0x000000040300780c */ /* 0x000fe20003f46070 */
[----:B------:R-:W-:Y:S01]  /*3090*/  IMAD.MOV.U32 R12, RZ, RZ, 0x1 ;  /* 0x00000001ff0c7424 */ /* 0x000fe200078e00ff */
[----:B------:R-:W-:Y:S02]  /*30a0*/  CS2R R10, SRZ ;  /* 0x00000000000a7805 */ /* 0x000fe4000001ff00 */
[----:B------:R-:W-:Y:S01]  /*30b0*/  CS2R R8, SRZ ;  /* 0x0000000000087805 */ /* 0x000fe2000001ff00 */
[----:B-1----:R-:W-:-:S03]  /*30c0*/  ULEA UR6, UR5, UR4, 0x18 ;  /* 0x0000000405067291 */ /* 0x002fc6000f8ec0ff */
[----:B------:R-:W-:-:S09]  /*30d0*/  UMOV UR5, URZ ;  /* 0x000000ff00057c82 */ /* 0x000fd20008000000 */
.L_x_58:
[----:B------:R-:W-:Y:S02]  /*30e0*/  LEA R0, R8, UR6, 0x3 ;  /* 0x0000000608007c11 */ /* 0x000fe4000f8e18ff */
[----:B------:R-:W-:-:S03]  /*30f0*/  SHF.L.U32 R5, R9, 0x1f, RZ ;  /* 0x0000001f09057819 */ /* 0x000fc600000006ff */
[----:B------:R-:W-:Y:S01]  /*3100*/  VIADD R4, R0, 0x150 ;  /* 0x0000015000047836 */ /* 0x000fe20000000000 */
[----:B------:R-:W1:Y:S02]  /*3110*/  SYNCS.PHASECHK.TRANS64.TRYWAIT P0, [R0+URZ+0x140], R5 ;  /* 0x00014005000075a7 */ /* 0x000e6400080011ff */
[----:B-1----:R-:W-:Y:S05]  /*3120*/  @!P0 BRA `(.L_x_55) ;  /* 0x0000005800c88947 */ /* 0x002fea0003800000 */
.L_x_162:
[----:B------:R-:W-:Y:S01]  /*3130*/  ULEA UR4, UR5, UR6, 0x3 ;  /* 0x0000000605047291 */ /* 0x000fe2000f8e18ff */
[----:B------:R-:W-:Y:S01]  /*3140*/  PRMT R4, RZ, 0x654, R4 ;  /* 0x00000654ff047816 */ /* 0x000fe20000000004 */
[----:B-1----:R-:W-:Y:S01]  /*3150*/  @!P2 IMAD.MOV.U32 R5, RZ, RZ, 0x10 ;  /* 0x00000010ff05a424 */ /* 0x002fe200078e00ff */
[----:B------:R-:W-:Y:S01]  /*3160*/  SHF.L.U32 R7, R12, 0x1f, RZ ;  /* 0x0000001f0c077819 */ /* 0x000fe200000006ff */
[----:B------:R-:W-:Y:S01]  /*3170*/  UIADD3 UR7, UPT, UPT, UR4, 0xe0, URZ ;  /* 0x000000e004077890 */ /* 0x000fe2000fffe0ff */
[----:B------:R1:W-:Y:S05]  /*3180*/  SYNCS.ARRIVE.TRANS64.RED.A1T0 RZ, [R4+URZ], RZ ;  /* 0x000000ff04ff79a7 */ /* 0x0003ea00081004ff */
[----:B------:R-:W-:Y:S01]  /*3190*/  IMAD.U32 R0, RZ, RZ, UR7 ;  /* 0x00000007ff007e24 */ /* 0x000fe2000f8e00ff */
[----:B------:R-:W2:Y:S04]  /*31a0*/  SYNCS.PHASECHK.TRANS64.TRYWAIT P0, [UR4+0xf0], R7 ;  /* 0x0000f007ff0075a7 */ /* 0x000ea80008001104 */
[----:B------:R-:W-:Y:S01]  /*31b0*/  PRMT R13, R3, 0x654, R0 ;  /* 0x00000654030d7816 */ /* 0x000fe20000000000 */
[----:B-12---:R-:W-:Y:S06]  /*31c0*/  @!P0 BRA `(.L_x_56) ;  /* 0x0000005800b48947 */ /* 0x006fec0003800000 */
.L_x_164:
[----:B------:R-:W-:Y:S01]  /*31d0*/  ULEA UR8, UR5, UR6, 0x4 ;  /* 0x0000000605087291 */ /* 0x000fe2000f8e20ff */
[----:B------:R-:W-:Y:S01]  /*31e0*/  SEL R2, R13, R2, !P2 ;  /* 0x000000020d027207 */ /* 0x000fe20005000000 */
[----:B------:R-:W-:Y:S01]  /*31f0*/  UIADD3 UR9, UPT, UPT, UR4, 0xe0, URZ ;  /* 0x000000e004097890 */ /* 0x000fe2000fffe0ff */
[----:B-1----:R-:W-:Y:S01]  /*3200*/  LEA R0, R11, UR6, 0x3 ;  /* 0x000000060b007c11 */ /* 0x002fe2000f8e18ff */
[----:B------:R-:W-:Y:S01]  /*3210*/  UIADD3 UR8, UPT, UPT, UR8, 0x170, URZ ;  /* 0x0000017008087890 */ /* 0x000fe2000fffe0ff */
[----:B------:R1:W-:Y:S01]  /*3220*/  @!P2 SYNCS.ARRIVE.TRANS64.RED RZ, [R2+URZ], R5 ;  /* 0x0000000502ffa9a7 */ /* 0x0003e200080004ff */
[----:B------:R-:W-:Y:S01]  /*3230*/  UIADD3 UR4, UPT, UPT, UR5, 0x1, URZ ;  /* 0x0000000105047890 */ /* 0x000fe2000fffe0ff */
[----:B------:R-:W-:-:S03]  /*3240*/  VIADD R8, R8, 0x1 ;  /* 0x0000000108087836 */ /* 0x000fc60000000000 */
[----:B------:R-:W-:Y:S02]  /*3250*/  UISETP.NE.AND UP0, UPT, UR4, 0x2, UPT ;  /* 0x000000020400788c */ /* 0x000fe4000bf05270 */
[----:B------:R-:W-:Y:S01]  /*3260*/  ISETP.NE.AND P0, PT, R8, 0x2, PT ;  /* 0x000000020800780c */ /* 0x000fe20003f05270 */
[----:B------:R-:W-:Y:S06]  /*3270*/  UGETNEXTWORKID.BROADCAST [UR8], [UR9] ;  /* 0x00000000080073ca */ /* 0x000fec0008000100 */
[----:B------:R-:W-:Y:S02]  /*3280*/  USEL UR7, URZ, 0x1, UP0 ;  /* 0x00000001ff077887 */ /* 0x000fe40008000000 */
[----:B------:R-:W-:-:S04]  /*3290*/  USEL UR5, UR4, URZ, UP0 ;  /* 0x000000ff04057287 */ /* 0x000fc80008000000 */
[----:B------:R-:W-:Y:S02]  /*32a0*/  LOP3.LUT R12, R12, UR7, RZ, 0x3c, !PT ;  /* 0x000000070c0c7c12 */ /* 0x000fe4000f8e3cff */
[----:B-1----:R-:W-:-:S04]  /*32b0*/  SHF.L.U32 R5, R10, 0x1f, RZ ;  /* 0x0000001f0a057819 */ /* 0x002fc800000006ff */
[----:B------:R-:W1:Y:S02]  /*32c0*/  SYNCS.PHASECHK.TRANS64.TRYWAIT P1, [R0+URZ+0xe0], R5 ;  /* 0x0000e005000075a7 */ /* 0x000e6400080211ff */
[----:B-1----:R-:W-:Y:S05]  /*32d0*/  @!P1 BRA `(.L_x_57) ;  /* 0x0000005800889947 */ /* 0x002fea0003800000 */
.L_x_165:
[C---:B------:R-:W-:Y:S01]  /*32e0*/  LEA R4, R11.reuse, UR6, 0x4 ;  /* 0x000000060b047c11 */ /* 0x040fe2000f8e20ff */
[----:B-1----:R-:W-:Y:S01]  /*32f0*/  VIADD R0, R0, 0xf0 ;  /* 0x000000f000007836 */ /* 0x002fe20000000000 */
[----:B------:R-:W-:Y:S01]  /*3300*/  SEL R8, R8, RZ, P0 ;  /* 0x000000ff08087207 */ /* 0x000fe20000000000 */
[----:B------:R-:W-:-:S03]  /*3310*/  VIADD R11, R11, 0x1 ;  /* 0x000000010b0b7836 */ /* 0x000fc60000000000 */
[----:B------:R-:W1:Y:S01]  /*3320*/  LDS.128 R4, [R4+0x170] ;  /* 0x0001700004047984 */ /* 0x000e620000000c00 */
[----:B------:R-:W-:Y:S02]  /*3330*/  PRMT R0, RZ, 0x654, R0 ;  /* 0x00000654ff007816 */ /* 0x000fe40000000000 */
[C---:B------:R-:W-:Y:S01]  /*3340*/  ISETP.NE.AND P1, PT, R11.reuse, 0x2, PT ;  /* 0x000000020b00780c */ /* 0x040fe20003f25270 */
[----:B------:R-:W-:Y:S01]  /*3350*/  @!PT LDS RZ, [RZ] ;  /* 0x00000000fffff984 */ /* 0x000fe20000000800 */
[----:B------:R-:W-:Y:S01]  /*3360*/  @!PT LDS RZ, [RZ] ;  /* 0x00000000fffff984 */ /* 0x000fe20000000800 */
[----:B------:R-:W-:Y:S01]  /*3370*/  @!PT LDS RZ, [RZ] ;  /* 0x00000000fffff984 */ /* 0x000fe20000000800 */
[----:B------:R-:W-:Y:S01]  /*3380*/  @!PT LDS RZ, [RZ] ;  /* 0x00000000fffff984 */ /* 0x000fe20000000800 */
[----:B------:R2:W-:Y:S06]  /*3390*/  MEMBAR.ALL.CTA ;  /* 0x0000000000007992 */ /* 0x0005ec0000008000 */
[----:B--2---:R-:W2:Y:S01]  /*33a0*/  FENCE.VIEW.ASYNC.S ;  /* 0x00000000000073c6 */ /* 0x004ea20000000000 */
[----:B------:R-:W-:Y:S01]  /*33b0*/  SEL R11, R11, RZ, P1 ;  /* 0x000000ff0b0b7207 */ /* 0x000fe20000800000 */
[----:B--2---:R2:W-:Y:S01]  /*33c0*/  SYNCS.ARRIVE.TRANS64.RED.A1T0 RZ, [R0+URZ], RZ ;  /* 0x000000ff00ff79a7 */ /* 0x0045e200081004ff */
[----:B-1----:R-:W-:-:S02]  /*33d0*/  LOP3.LUT P3, RZ, R6, 0x1, RZ, 0xc0, !PT ;  /* 0x0000000106ff7812 */ /* 0x002fc4000786c0ff */
[----:B------:R-:W-:-:S04]  /*33e0*/  SEL R5, RZ, 0x1, P1 ;  /* 0x00000001ff057807 */ /* 0x000fc80000800000 */
[----:B------:R-:W-:Y:S02]  /*33f0*/  LOP3.LUT R10, R10, R5, RZ, 0x3c, !PT ;  /* 0x000000050a0a7212 */ /* 0x000fe400078e3cff */
[----:B--2---:R-:W-:-:S04]  /*3400*/  SEL R0, RZ, 0x1, P0 ;  /* 0x00000001ff007807 */ /* 0x004fc80000000000 */
[----:B------:R-:W-:Y:S01]  /*3410*/  LOP3.LUT R9, R9, R0, RZ, 0x3c, !PT ;  /* 0x0000000009097212 */ /* 0x000fe200078e3cff */
[----:B------:R-:W-:Y:S06]  /*3420*/  @P3 BRA `(.L_x_58) ;  /* 0xfffffffc002c3947 */ /* 0x000fec000383ffff */
[----:B------:R-:W-:Y:S01]  /*3430*/  ULEA UR4, UR5, UR6, 0x3 ;  /* 0x0000000605047291 */ /* 0x000fe2000f8e18ff */
[----:B------:R-:W-:-:S08]  /*3440*/  SHF.L.U32 R3, R12, 0x1f, RZ ;  /* 0x0000001f0c037819 */ /* 0x000fd000000006ff */
[----:B------:R-:W1:Y:S02]  /*3450*/  SYNCS.PHASECHK.TRANS64 P0, [UR4+0xf0], R3 ;  /* 0x0000f003ff0075a7 */ /* 0x000e640008001004 */
[----:B-1----:R-:W-:Y:S05]  /*3460*/  @P0 BRA `(.L_x_59) ;  /* 0x0000000000080947 */ /* 0x002fea0003800000 */
[----:B------:R-:W1:Y:S02]  /*3470*/  SYNCS.PHASECHK.TRANS64.TRYWAIT P0, [UR4+0xf0], R3 ;  /* 0x0000f003ff0075a7 */ /* 0x000e640008001104 */
[----:B-1----:R-:W-:Y:S05]  /*3480*/  @!P0 BRA `(.L_x_60) ;  /* 0x0000005800308947 */ /* 0x002fea0003800000 */
.L_x_59:
[----:B------:R-:W-:-:S04]  /*3490*/  UIADD3 UR7, UPT, UPT, UR5, 0x1, URZ ;  /* 0x0000000105077890 */ /* 0x000fc8000fffe0ff */
[----:B------:R-:W-:-:S04]  /*34a0*/  UISETP.NE.AND UP0, UPT, UR7, 0x2, UPT ;  /* 0x000000020700788c */ /* 0x000fc8000bf05270 */
[----:B------:R-:W-:Y:S02]  /*34b0*/  USEL UR8, URZ, 0x1, UP0 ;  /* 0x00000001ff087887 */ /* 0x000fe40008000000 */
[----:B------:R-:W-:-:S04]  /*34c0*/  USEL UR7, UR7, URZ, UP0 ;  /* 0x000000ff07077287 */ /* 0x000fc80008000000 */
[----:B------:R-:W-:Y:S01]  /*34d0*/  ULEA UR7, UR7, UR6, 0x3 ;  /* 0x0000000607077291 */ /* 0x000fe2000f8e18ff */
[----:B-1----:R-:W-:-:S04]  /*34e0*/  LOP3.LUT R3, R12, UR8, RZ, 0x3c, !PT ;  /* 0x000000080c037c12 */ /* 0x002fc8000f8e3cff */
[----:B------:R-:W-:-:S04]  /*34f0*/  SHF.L.U32 R0, R3, 0x1f, RZ ;  /* 0x0000001f03007819 */ /* 0x000fc800000006ff */
[----:B------:R-:W1:Y:S02]  /*3500*/  SYNCS.PHASECHK.TRANS64 P0, [UR7+0xf0], R0 ;  /* 0x0000f000ff0075a7 */ /* 0x000e640008001007 */
[----:B-1----:R-:W-:Y:S05]  /*3510*/  @P0 EXIT ;  /* 0x000000000000094d */ /* 0x002fea0003800000 */
[----:B------:R-:W-:Y:S02]  /*3520*/  SHF.L.U32 R3, R3, 0x1f, RZ ;  /* 0x0000001f03037819 */ /* 0x000fe400000006ff */
[----:B------:R-:W-:-:S07]  /*3530*/  MOV R0, UR7 ;  /* 0x0000000700007c02 */ /* 0x000fce0008000f00 */
.L_x_61:
[----:B-1----:R1:W2:Y:S02]  /*3540*/  SYNCS.PHASECHK.TRANS64.TRYWAIT P0, [R0+URZ+0xf0], R3 ;  /* 0x0000f003000075a7 */ /* 0x0022a400080011ff */
[----:B--2---:R-:W-:Y:S05]  /*3550*/  @!P0 NANOSLEEP.SYNCS 0x989680 ;  /* 0x009896800000895d */ /* 0x004fea0003900000 */
[----:B------:R-:W2:Y:S02]  /*3560*/  @!P0 SYNCS.PHASECHK.TRANS64 P0, [R0+URZ+0xf0], R3 ;  /* 0x0000f003000085a7 */ /* 0x000ea400080010ff */
[----:B--2---:R-:W-:Y:S05]  /*3570*/  @P0 EXIT ;  /* 0x000000000000094d */ /* 0x004fea0003800000 */
[----:B------:R-:W-:Y:S05]  /*3580*/  BRA `(.L_x_61) ;  /* 0xfffffffc00ec7947 */ /* 0x000fea000383ffff */
.L_x_54:
[----:B------:R-:W-:Y:S05]  /*3590*/  BRA.U UP4, `(.L_x_62) ;  /* 0x0000001104dc7547 */ /* 0x000fea000b800000 */
[----:B------:R-:W1:Y:S01]  /*35a0*/  S2UR UR7, SR_CgaCtaId ;  /* 0x00000000000779c3 */ /* 0x000e620000008800 */
[----:B------:R-:W-:Y:S01]  /*35b0*/  UMOV UR4, 0x40 ;  /* 0x0000004000047882 */ /* 0x000fe20000000000 */
[----:B------:R-:W-:Y:S01]  /*35c0*/  NOP ;  /* 0x0000000000007918 */ /* 0x000fe20000000000 */
[----:B------:R-:W-:Y:S01]  /*35d0*/  UMOV UR6, 0x400 ;  /* 0x0000040000067882 */ /* 0x000fe20000000000 */
[----:B-1----:R-:W-:Y:S02]  /*35e0*/  ULEA UR5, UR7, UR4, 0x18 ;  /* 0x0000000407057291 */ /* 0x002fe4000f8ec0ff */
[----:B------:R-:W-:-:S07]  /*35f0*/  ULEA UR6, UR7, UR6, 0x18 ;  /* 0x0000000607067291 */ /* 0x000fce000f8ec0ff */
[----:B------:R-:W1:Y:S02]  /*3600*/  LDS.U8 R3, [UR5+0x1c] ;  /* 0x00001c05ff037984 */ /* 0x000e640008000000 */
[----:B-1----:R-:W-:-:S13]  /*3610*/  ISETP.NE.AND P0, PT, R3, RZ, PT ;  /* 0x000000ff0300720c */ /* 0x002fda0003f05270 */
[----:B------:R-:W-:Y:S05]  /*3620*/  @P0 BRA `(.L_x_63) ;  /* 0x0000000400080947 */ /* 0x000fea0003800000 */
[----:B------:R-:W-:Y:S02]  /*3630*/  UISETP.NE.U32.AND UP1, UPT, UR46, 0x1, UPT ;  /* 0x000000012e00788c */ /* 0x000fe4000bf25070 */
[----:B------:R-:W-:-:S07]  /*3640*/  UIADD3 UR7, UPT, UPT, UR5, 0x8, URZ ;  /* 0x0000000805077890 */ /* 0x000fce000fffe0ff */
[----:B------:R-:W-:Y:S05]  /*3650*/  BRA.U !UP1, `(.L_x_64) ;  /* 0x00000001099c7547 */ /* 0x000fea000b800000 */
[----:B------:R-:W-:Y:S01]  /*3660*/  ELECT P0, URZ, PT ;  /* 0x0000000000ff782f */ /* 0x000fe20003800000 */
[----:B------:R-:W-:-:S12]  /*3670*/  BSSY B0, `(.L_x_64) ;  /* 0x0000025000007945 */ /* 0x000fd80003800000 */
[----:B------:R-:W-:Y:S05]  /*3680*/  @!P0 BRA `(.L_x_65) ;  /* 0x00000000008c8947 */ /* 0x000fea0003800000 */
[----:B------:R-:W-:-:S05]  /*3690*/  UMOV UR4, 0x10 ;  /* 0x0000001000047882 */ /* 0x000fca0000000000 */
[----:B------:R-:W-:Y:S04]  /*36a0*/  DEPBAR.LE SB1, 0x36 ;  /* 0x00009d800000791a */ /* 0x000fe80000000000 */
[----:B------:R-:W1:Y:S02]  /*36b0*/  UTCATOMSWS.2CTA.FIND_AND_SET.ALIGN UP0, UR4, UR4 ;  /* 0x00000004000475e3 */ /* 0x000e640008200800 */
[----:B-1----:R-:W-:Y:S01]  /*36c0*/  MOV R10, UR4 ;  /* 0x00000004000a7c02 */ /* 0x002fe20008000f00 */
[----:B------:R-:W-:Y:S06]  /*36d0*/  BRA.U UP0, `(.L_x_66) ;  /* 0x0000000100187547 */ /* 0x000fec000b800000 */
.L_x_67:
[----:B------:R-:W-:Y:S05]  /*36e0*/  NANOSLEEP 0x64 ;  /* 0x000000640000795d */ /* 0x000fea0003800000 */
[----:B------:R-:W-:-:S05]  /*36f0*/  UMOV UR4, 0x10 ;  /* 0x0000001000047882 */ /* 0x000fca0000000000 */
[----:B------:R-:W-:Y:S04]  /*3700*/  DEPBAR.LE SB1, 0x36 ;  /* 0x00009d800000791a */ /* 0x000fe80000000000 */
[----:B------:R-:W1:Y:S02]  /*3710*/  UTCATOMSWS.2CTA.FIND_AND_SET.ALIGN UP0, UR4, UR4 ;  /* 0x00000004000475e3 */ /* 0x000e640008200800 */
[----:B-1----:R-:W-:Y:S01]  /*3720*/  MOV R10, UR4 ;  /* 0x00000004000a7c02 */ /* 0x002fe20008000f00 */
[----:B------:R-:W-:Y:S05]  /*3730*/  BRA.U !UP0, `(.L_x_67) ;  /* 0xfffffffd08e87547 */ /* 0x000fea000b83ffff */
.L_x_66:
[----:B------:R-:W1:Y:S01]  /*3740*/  LDS R6, [UR5+0x10] ;  /* 0x00001005ff067984 */ /* 0x000e620008000800 */
[----:B------:R-:W-:Y:S01]  /*3750*/  IMAD.U32 R3, RZ, RZ, UR6 ;  /* 0x00000006ff037e24 */ /* 0x000fe2000f8e00ff */
[----:B------:R-:W-:-:S03]  /*3760*/  MOV R4, UR45 ;  /* 0x0000002d00047c02 */ /* 0x000fc60008000f00 */
[----:B------:R-:W-:Y:S01]  /*3770*/  VIADD R3, R3, 0x190 ;  /* 0x0000019003037836 */ /* 0x000fe20000000000 */
[----:B-1----:R-:W-:-:S04]  /*3780*/  SHF.L.U32 R6, R6, 0x1f, RZ ;  /* 0x0000001f06067819 */ /* 0x002fc800000006ff */
[----:B------:R-:W1:Y:S02]  /*3790*/  SYNCS.PHASECHK.TRANS64.TRYWAIT P0, [UR5+0x8], R6 ;  /* 0x00000806ff0075a7 */ /* 0x000e640008001105 */
[----:B-1----:R-:W-:Y:S05]  /*37a0*/  @P0 BRA `(.L_x_68) ;  /* 0x0000000000080947 */ /* 0x002fea0003800000 */
[----:B------:R-:W1:Y:S02]  /*37b0*/  SYNCS.PHASECHK.TRANS64.TRYWAIT P0, [UR5+0x8], R6 ;  /* 0x00000806ff0075a7 */ /* 0x000e640008001105 */
[----:B-1----:R-:W-:Y:S05]  /*37c0*/  @!P0 BRA `(.L_x_69) ;  /* 0x0000005400788947 */ /* 0x002fea0003800000 */
.L_x_68:
[----:B------:R-:W-:Y:S01]  /*37d0*/  PRMT R4, R4, 0x654, R3 ;  /* 0x0000065404047816 */ /* 0x000fe20000000003 */
[----:B------:R-:W-:Y:S01]  /*37e0*/  HFMA2 R3, -RZ, RZ, 0, 5.9604644775390625e-08 ;  /* 0x00000001ff037431 */ /* 0x000fe200000001ff */
[----:B------:R-:W-:Y:S01]  /*37f0*/  UPRMT UR4, UR45, 0x654, UR7 ;  /* 0x000006542d047896 */ /* 0x000fe20008000007 */
[----:B------:R-:W-:Y:S02]  /*3800*/  IMAD.MOV.U32 R7, RZ, RZ, 0xffff ;  /* 0x0000ffffff077424 */ /* 0x000fe400078e00ff */
[----:B-1----:R-:W-:Y:S02]  /*3810*/  IMAD.MOV.U32 R6, RZ, RZ, 0x4 ;  /* 0x00000004ff067424 */ /* 0x002fe400078e00ff */
[----:B------:R-:W-:Y:S01]  /*3820*/  IMAD.SHL.U32 R9, R10, 0x20, RZ ;  /* 0x000000200a097824 */ /* 0x000fe200078e00ff */
[----:B------:R-:W-:Y:S02]  /*3830*/  MOV R5, UR4 ;  /* 0x0000000400057c02 */ /* 0x000fe40008000f00 */
[-C--:B------:R-:W-:Y:S01]  /*3840*/  SHF.L.U32 R8, R7, R10.reuse, RZ ;  /* 0x0000000a07087219 */ /* 0x080fe200000006ff */
[----:B------:R1:W-:Y:S01]  /*3850*/  SYNCS.ARRIVE.TRANS64.RED RZ, [UR4], R6 ;  /* 0x00000006ffff79a7 */ /* 0x0003e20008000404 */
[----:B------:R-:W-:Y:S01]  /*3860*/  SHF.L.U32 R7, R3, R10, RZ ;  /* 0x0000000a03077219 */ /* 0x000fe200000006ff */
[----:B------:R1:W-:Y:S04]  /*3870*/  STS [UR6+0x190], R9 ;  /* 0x00019009ff007988 */ /* 0x0003e80008000806 */
[----:B------:R1:W-:Y:S04]  /*3880*/  STAS [R4.64], R10 ;  /* 0x0000000a04007dbd */ /* 0x0003e8000c0008ff */
[----:B------:R1:W-:Y:S04]  /*3890*/  ATOMS.OR RZ, [UR5+0x14], R8 ;  /* 0x00001408ffff798c */ /* 0x0003e8000b000005 */
[----:B------:R1:W-:Y:S04]  /*38a0*/  ATOMS.OR RZ, [UR5+0x18], R7 ;  /* 0x00001807ffff798c */ /* 0x0003e8000b000005 */
[----:B------:R1:W-:Y:S02]  /*38b0*/  ATOMS.XOR RZ, [UR5+0x10], R3 ;  /* 0x00001003ffff798c */ /* 0x0003e4000b800005 */
.L_x_65:
[----:B------:R-:W-:Y:S05]  /*38c0*/  BSYNC B0 ;  /* 0x0000000000007941 */ /* 0x000fea0003800000 */
.L_x_64:
[----:B------:R-:W-:Y:S05]  /*38d0*/  BRA.U UP1, `(.L_x_70) ;  /* 0x00000001016c7547 */ /* 0x000fea000b800000 */
[----:B------:R-:W-:-:S03]  /*38e0*/  UMOV UR4, 0xffffffff ;  /* 0xffffffff00047882 */ /* 0x000fc60000000000 */
[----:B------:R-:W-:Y:S05]  /*38f0*/  BRA.DIV UR4, `(.L_x_71) ;  /* 0x0000005604447947 */ /* 0x000fea000b800000 */
[----:B------:R-:W-:-:S13]  /*3900*/  ELECT P0, URZ, PT ;  /* 0x0000000000ff782f */ /* 0x000fda0003800000 */
.L_x_169:
[----:B------:R-:W-:Y:S05]  /*3910*/  @!P0 BRA `(.L_x_70) ;  /* 0x00000000005c8947 */ /* 0x000fea0003800000 */
[----:B-1----:R-:W1:Y:S02]  /*3920*/  LDS R4, [UR5+0x10] ;  /* 0x00001005ff047984 */ /* 0x002e640008000800 */
[----:B-1----:R-:W-:-:S04]  /*3930*/  SHF.L.U32 R4, R4, 0x1f, RZ ;  /* 0x0000001f04047819 */ /* 0x002fc800000006ff */
[----:B------:R-:W1:Y:S02]  /*3940*/  SYNCS.PHASECHK.TRANS64.TRYWAIT P0, [UR5+0x8], R4 ;  /* 0x00000804ff0075a7 */ /* 0x000e640008001105 */
[----:B-1----:R-:W-:Y:S05]  /*3950*/  @P0 BRA `(.L_x_72) ;  /* 0x0000000000080947 */ /* 0x002fea0003800000 */
[----:B------:R-:W1:Y:S02]  /*3960*/  SYNCS.PHASECHK.TRANS64.TRYWAIT P0, [UR5+0x8], R4 ;  /* 0x00000804ff0075a7 */ /* 0x000e640008001105 */
[----:B-1----:R-:W-:Y:S05]  /*3970*/  @!P0 BRA `(.L_x_73) ;  /* 0x0000005400488947 */ /* 0x002fea0003800000 */
.L_x_72:
[----:B------:R-:W2:Y:S01]  /*3980*/  LDS R6, [UR6+0x190] ;  /* 0x00019006ff067984 */ /* 0x000ea20008000800 */
[----:B-1----:R-:W-:Y:S02]  /*3990*/  HFMA2 R3, -RZ, RZ, 0, 5.9604644775390625e-08 ;  /* 0x00000001ff037431 */ /* 0x002fe400000001ff */
[----:B------:R-:W-:Y:S01]  /*39a0*/  IMAD.MOV.U32 R4, RZ, RZ, 0xffff ;  /* 0x0000ffffff047424 */ /* 0x000fe200078e00ff */
[----:B------:R-:W-:Y:S01]  /*39b0*/  UPRMT UR4, UR45, 0x654, UR7 ;  /* 0x000006542d047896 */ /* 0x000fe20008000007 */
[----:B--2---:R-:W-:-:S03]  /*39c0*/  IMAD.SHL.U32 R5, R6, 0x20, RZ ;  /* 0x0000002006057824 */ /* 0x004fc600078e00ff */
[-C--:B------:R-:W-:Y:S02]  /*39d0*/  SHF.L.U32 R4, R4, R6.reuse, RZ ;  /* 0x0000000604047219 */ /* 0x080fe400000006ff */
[----:B------:R-:W-:Y:S01]  /*39e0*/  SHF.L.U32 R6, R3, R6, RZ ;  /* 0x0000000603067219 */ /* 0x000fe200000006ff */
[----:B------:R2:W-:Y:S04]  /*39f0*/  STS [UR6+0x190], R5 ;  /* 0x00019005ff007988 */ /* 0x0005e80008000806 */
[----:B------:R2:W-:Y:S04]  /*3a00*/  ATOMS.OR RZ, [UR5+0x14], R4 ;  /* 0x00001404ffff798c */ /* 0x0005e8000b000005 */
[----:B------:R2:W-:Y:S01]  /*3a10*/  ATOMS.OR RZ, [UR5+0x18], R6 ;  /* 0x00001806ffff798c */ /* 0x0005e2000b000005 */
[----:B------:R-:W-:Y:S03]  /*3a20*/  SYNCS.ARRIVE.TRANS64.RED.A1T0 RZ, [UR4], RZ ;  /* 0x000000ffffff79a7 */ /* 0x000fe60008100404 */
[----:B------:R2:W-:Y:S01]  /*3a30*/  ATOMS.XOR RZ, [UR5+0x10], R3 ;  /* 0x00001003ffff798c */ /* 0x0005e2000b800005 */
[----:B------:R-:W-:Y:S05]  /*3a40*/  BRA `(.L_x_70) ;  /* 0x0000000000107947 */ /* 0x000fea0003800000 */
.L_x_63:
[----:B------:R-:W-:Y:S02]  /*3a50*/  MOV R3, 0xffffffff ;  /* 0xffffffff00037802 */ /* 0x000fe40000000f00 */
[----:B------:R-:W-:-:S03]  /*3a60*/  MOV R4, 0x3a90 ;  /* 0x00003a9000047802 */ /* 0x000fc60000000f00 */
[----:B------:R1:W-:Y:S04]  /*3a70*/  STS [UR6+0x190], R3 ;  /* 0x00019003ff007988 */ /* 0x0003e80008000806 */
[----:B-1---5:R-:W-:Y:S05]  /*3a80*/  CALL.REL.NOINC `($__internal_1_$__cuda_sm10x_tcgen05_guardrail_trap_phase_invalid_during_alloc) ;  /* 0x0000005800a87944 */ /* 0x022fea0003c00000 */
.L_x_70:
[----:B------:R-:W-:Y:S05]  /*3a90*/  WARPSYNC.ALL ;  /* 0x0000000000007948 */ /* 0x000fea0003800000 */
[----:B------:R-:W3:Y:S01]  /*3aa0*/  S2UR UR4, SR_CgaCtaId ;  /* 0x00000000000479c3 */ /* 0x000ee20000008800 */
[----:B------:R-:W-:Y:S01]  /*3ab0*/  UMOV UR26, 0x400 ;  /* 0x00000400001a7882 */ /* 0x000fe20000000000 */
[----:B------:R-:W-:-:S06]  /*3ac0*/  NOP ;  /* 0x0000000000007918 */ /* 0x000fcc0000000000 */
[----:B------:R-:W-:Y:S06]  /*3ad0*/  BAR.ARV 0x6, 0xa0 ;  /* 0x0182800000007b1d */ /* 0x000fec0000002000 */
[----:B------:R-:W4:Y:S01]  /*3ae0*/  LDCU UR6, c[0x0][0x38c] ;  /* 0x00007180ff0677ac */ /* 0x000f220008000800 */
[----:B------:R-:W-:Y:S01]  /*3af0*/  LOP3.LUT R0, R0, 0xffff, RZ, 0xc0, !PT ;  /* 0x0000ffff00007812 */ /* 0x000fe200078ec0ff */
[----:B-1----:R-:W-:Y:S01]  /*3b00*/  IMAD.MOV.U32 R9, RZ, RZ, 0x1 ;  /* 0x00000001ff097424 */ /* 0x002fe200078e00ff */
[----:B------:R-:W-:Y:S01]  /*3b10*/  LOP3.LUT R2, R2, 0xffff, RZ, 0xc0, !PT ;  /* 0x0000ffff02027812 */ /* 0x000fe200078ec0ff */
[----:B------:R-:W-:Y:S01]  /*3b20*/  IMAD.MOV.U32 R8, RZ, RZ, RZ ;  /* 0x000000ffff087224 */ /* 0x000fe200078e00ff */
[----:B------:R-:W-:Y:S01]  /*3b30*/  R2UR UR42, R0 ;  /* 0x00000000002a72ca */ /* 0x000fe200000e0000 */
[----:B------:R-:W-:Y:S01]  /*3b40*/  UMOV UR32, URZ ;  /* 0x000000ff00207c82 */ /* 0x000fe20008000000 */
[----:B------:R-:W-:Y:S01]  /*3b50*/  R2UR UR28, R2 ;  /* 0x00000000021c72ca */ /* 0x000fe200000e0000 */
[----:B------:R-:W-:Y:S01]  /*3b60*/  UMOV UR23, URZ ;  /* 0x000000ff00177c82 */ /* 0x000fe20008000000 */
[----:B------:R-:W-:Y:S01]  /*3b70*/  UMOV UR22, URZ ;  /* 0x000000ff00167c82 */ /* 0x000fe20008000000 */
[----:B---3--:R-:W-:-:S02]  /*3b80*/  ULEA UR26, UR4, UR26, 0x18 ;  /* 0x0000001a041a7291 */ /* 0x008fc4000f8ec0ff */
[----:B------:R-:W-:Y:S02]  /*3b90*/  UISETP.NE.AND UP3, UPT, UR46, URZ, UPT ;  /* 0x000000ff2e00728c */ /* 0x000fe4000bf65270 */
[----:B------:R-:W-:Y:S02]  /*3ba0*/  UIADD3 UR5, UPT, UPT, UR26, 0x6400, URZ ;  /* 0x000064001a057890 */ /* 0x000fe4000fffe0ff */
[----:B------:R-:W-:Y:S02]  /*3bb0*/  UIADD3 UR4, UPT, UPT, UR26, 0x2e400, URZ ;  /* 0x0002e4001a047890 */ /* 0x000fe4000fffe0ff */
[----:B----4-:R-:W-:Y:S01]  /*3bc0*/  UIADD3 UR6, UPT, UPT, UR6, 0x3f, URZ ;  /* 0x0000003f06067890 */ /* 0x010fe2000fffe0ff */
[----:B--2---:R-:W1:Y:S01]  /*3bd0*/  LDS R3, [UR26+0x190] ;  /* 0x0001901aff037984 */ /* 0x004e620008000800 */
[----:B------:R-:W-:Y:S02]  /*3be0*/  USHF.R.U32.HI UR5, URZ, 0x4, UR5 ;  /* 0x00000004ff057899 */ /* 0x000fe40008011605 */
[----:B------:R-:W-:-:S02]  /*3bf0*/  USHF.R.S32.HI UR33, URZ, 0x1f, UR6 ;  /* 0x0000001fff217899 */ /* 0x000fc40008011406 */
[----:B------:R-:W-:Y:S02]  /*3c00*/  USHF.R.U32.HI UR4, URZ, 0x4, UR4 ;  /* 0x00000004ff047899 */ /* 0x000fe40008011604 */
[----:B------:R-:W-:Y:S02]  /*3c10*/  ULEA.HI UR33, UR33, UR6, URZ, 0x6 ;  /* 0x0000000621217291 */ /* 0x000fe4000f8f30ff */
[----:B------:R-:W-:Y:S02]  /*3c20*/  ULOP3.LUT UR5, UR5, 0x3fff, URZ, 0xc0, !UPT ;  /* 0x00003fff05057892 */ /* 0x000fe4000f8ec0ff */
[----:B------:R-:W-:Y:S02]  /*3c30*/  USHF.R.S32.HI UR33, URZ, 0x6, UR33 ;  /* 0x00000006ff217899 */ /* 0x000fe40008011421 */
[----:B------:R-:W-:Y:S02]  /*3c40*/  ULOP3.LUT UR30, UR4, 0x3fff, URZ, 0xc0, !UPT ;  /* 0x00003fff041e7892 */ /* 0x000fe4000f8ec0ff */
[----:B------:R-:W-:Y:S01]  /*3c50*/  UISETP.LT.AND UP0, UPT, UR33, 0x1, UPT ;  /* 0x000000012100788c */ /* 0x000fe2000bf01270 */
[----:B------:R-:W-:Y:S01]  /*3c60*/  UMOV UR40, 0x0 ;  /* 0x0000000000287882 */ /* 0x000fe20000000000 */
[----:B------:R-:W-:Y:S01]  /*3c70*/  UMOV UR41, 0x10100010 ;  /* 0x1010001000297882 */ /* 0x000fe20000000000 */
[----:B------:R-:W-:-:S02]  /*3c80*/  ULOP3.LUT UR29, UR5, 0x10000, URZ, 0xfc, !UPT ;  /* 0x00010000051d7892 */ /* 0x000fc4000f8efcff */
[----:B------:R-:W-:Y:S02]  /*3c90*/  ULOP3.LUT UR30, UR30, 0x10000, URZ, 0xfc, !UPT ;  /* 0x000100001e1e7892 */ /* 0x000fe4000f8efcff */
[----:B------:R-:W-:Y:S01]  /*3ca0*/  USEL UR43, UR33, 0x1, !UP0 ;  /* 0x00000001212b7887 */ /* 0x000fe2000c000000 */
[----:B------:R-:W-:Y:S01]  /*3cb0*/  UMOV UR38, 0x0 ;  /* 0x0000000000267882 */ /* 0x000fe20000000000 */
[----:B------:R-:W-:Y:S01]  /*3cc0*/  UMOV UR39, 0x10100010 ;  /* 0x1010001000277882 */ /* 0x000fe20000000000 */
[----:B------:R-:W-:Y:S01]  /*3cd0*/  UMOV UR36, 0x0 ;  /* 0x0000000000247882 */ /* 0x000fe20000000000 */
[----:B------:R-:W-:Y:S01]  /*3ce0*/  UMOV UR37, 0x10100010 ;  /* 0x1010001000257882 */ /* 0x000fe20000000000 */
[----:B------:R-:W-:Y:S01]  /*3cf0*/  UMOV UR34, 0x0 ;  /* 0x0000000000227882 */ /* 0x000fe20000000000 */
[----:B------:R-:W-:Y:S01]  /*3d00*/  UMOV UR35, 0x10100010 ;  /* 0x1010001000237882 */ /* 0x000fe20000000000 */
[----:B-1----:R-:W-:Y:S02]  /*3d10*/  R2UR UR44, R3 ;  /* 0x00000000032c72ca */ /* 0x002fe400000e0000 */
[----:B------:R-:W-:-:S13]  /*3d20*/  CS2R R2, SRZ ;  /* 0x0000000000027805 */ /* 0x000fda000001ff00 */
.L_x_81:
[C---:B------:R-:W-:Y:S02]  /*3d30*/  LEA R0, R8.reuse, UR26, 0x3 ;  /* 0x0000001a08007c11 */ /* 0x040fe4000f8e18ff */
[----:B------:R-:W-:Y:S02]  /*3d40*/  SHF.L.U32 R5, R3, 0x1f, RZ ;  /* 0x0000001f03057819 */ /* 0x000fe400000006ff */
[----:B------:R-:W-:Y:S02]  /*3d50*/  LEA R4, R8, UR26, 0x4 ;  /* 0x0000001a08047c11 */ /* 0x000fe4000f8e20ff */
[----:B------:R-:W1:Y:S02]  /*3d60*/  SYNCS.PHASECHK.TRANS64.TRYWAIT P0, [R0+URZ+0xe0], R5 ;  /* 0x0000e005000075a7 */ /* 0x000e6400080011ff */
[----:B-1-3--:R-:W-:Y:S05]  /*3d70*/  @!P0 BRA `(.L_x_74) ;  /* 0x0000005000608947 */ /* 0x00afea0003800000 */
.L_x_170:
[----:B-1----:R-:W1:Y:S01]  /*3d80*/  LDS.128 R4, [R4+0x170] ;  /* 0x0001700004047984 */ /* 0x002e620000000c00 */
[----:B------:R-:W-:Y:S02]  /*3d90*/  VIADD R0, R0, 0xf0 ;  /* 0x000000f000007836 */ /* 0x000fe40000000000 */
[----:B------:R-:W-:Y:S01]  /*3da0*/  VIADD R8, R8, 0x1 ;  /* 0x0000000108087836 */ /* 0x000fe20000000000 */
[----:B------:R-:W-:Y:S01]  /*3db0*/  @!PT LDS RZ, [RZ] ;  /* 0x00000000fffff984 */ /* 0x000fe20000000800 */
[----:B------:R-:W-:Y:S01]  /*3dc0*/  @!PT LDS RZ, [RZ] ;  /* 0x00000000fffff984 */ /* 0x000fe20000000800 */
[----:B------:R-:W-:Y:S01]  /*3dd0*/  @!PT LDS RZ, [RZ] ;  /* 0x00000000fffff984 */ /* 0x000fe20000000800 */
[----:B------:R-:W-:Y:S01]  /*3de0*/  @!PT LDS RZ, [RZ] ;  /* 0x00000000fffff984 */ /* 0x000fe20000000800 */
[----:B------:R2:W-:Y:S06]  /*3df0*/  MEMBAR.ALL.CTA ;  /* 0x0000000000007992 */ /* 0x0005ec0000008000 */
[----:B--2---:R-:W2:Y:S01]  /*3e00*/  FENCE.VIEW.ASYNC.S ;  /* 0x00000000000073c6 */ /* 0x004ea20000000000 */
[----:B------:R-:W-:-:S04]  /*3e10*/  PRMT R0, RZ, 0x654, R0 ;  /* 0x00000654ff007816 */ /* 0x000fc80000000000 */
[----:B--2---:R2:W-:Y:S01]  /*3e20*/  SYNCS.ARRIVE.TRANS64.RED.A1T0 RZ, [R0+URZ], RZ ;  /* 0x000000ff00ff79a7 */ /* 0x0045e200081004ff */
[----:B-1----:R-:W-:Y:S01]  /*3e30*/  LOP3.LUT P1, RZ, R6, 0x1, RZ, 0xc0, !PT ;  /* 0x0000000106ff7812 */ /* 0x002fe2000782c0ff */
[----:B--2---:R-:W-:-:S12]  /*3e40*/  BRA.U UP3, `(.L_x_75) ;  /* 0x0000000503087547 */ /* 0x004fd8000b800000 */
[----:B------:R-:W1:Y:S01]  /*3e50*/  LDCU UR4, c[0x0][0x38c] ;  /* 0x00007180ff0477ac */ /* 0x000e620008000800 */
[----:B------:R-:W-:Y:S02]  /*3e60*/  PLOP3.LUT P2, PT, PT, PT, PT, 0x80, 0x8 ;  /* 0x000000000008781c */ /* 0x000fe40003f4f070 */
[----:B------:R-:W-:Y:S01]  /*3e70*/  SHF.L.U32 R5, R9, 0x1f, RZ ;  /* 0x0000001f09057819 */ /* 0x000fe200000006ff */
[----:B------:R-:W-:Y:S02]  /*3e80*/  ULEA UR31, UR32, UR26, 0x3 ;  /* 0x0000001a201f7291 */ /* 0x000fe4000f8e18ff */
[----:B------:R-:W-:Y:S02]  /*3e90*/  ULEA UR11, UR32, UR44, 0x6 ;  /* 0x0000002c200b7291 */ /* 0x000fe4000f8e30ff */
[----:B-1----:R-:W-:-:S06]  /*3ea0*/  UISETP.GE.AND UP0, UPT, UR4, 0x1, UPT ;  /* 0x000000010400788c */ /* 0x002fcc000bf06270 */
[----:B------:R-:W-:-:S05]  /*3eb0*/  PLOP3.LUT P0, PT, PT, PT, UP0, 0x80, 0x8 ;  /* 0x000000000008781c */ /* 0x000fca0003f0f008 */
[----:B------:R-:W-:-:S08]  /*3ec0*/  @UP0 ULEA UR4, UR23, UR26, 0x3 ;  /* 0x0000001a17040291 */ /* 0x000fd0000f8e18ff */
[----:B------:R-:W-:-:S04]  /*3ed0*/  @P0 SHF.L.U32 R0, R2, 0x1f, RZ ;  /* 0x0000001f02000819 */ /* 0x000fc800000006ff */
[----:B------:R1:W2:Y:S01]  /*3ee0*/  @P0 SYNCS.PHASECHK.TRANS64.TRYWAIT P2, [UR4], R0 ;  /* 0x00000000ff0005a7 */ /* 0x0002a20008041104 */
[----:B------:R-:W3:Y:S02]  /*3ef0*/  SYNCS.PHASECHK.TRANS64.TRYWAIT P0, [UR31+0x120], R5 ;  /* 0x00012005ff0075a7 */ /* 0x000ee4000800111f */
[----:B-123--:R-:W-:Y:S05]  /*3f00*/  @!P0 BRA `(.L_x_76) ;  /* 0x0000005000108947 */ /* 0x00efea0003800000 */
.L_x_172:
[----:B------:R-:W-:Y:S01]  /*3f10*/  UMOV UR27, UR22 ;  /* 0x00000016001b7c82 */ /* 0x000fe20008000000 */
[----:B------:R-:W-:Y:S05]  /*3f20*/  BRA.U !UP0, `(.L_x_77) ;  /* 0x0000000108c07547 */ /* 0x000fea000b800000 */
[----:B------:R-:W-:Y:S02]  /*3f30*/  UIADD3 UR27, UPT, UPT, UR43, UR22, URZ ;  /* 0x000000162b1b7290 */ /* 0x000fe4000fffe0ff */
[----:B------:R-:W-:Y:S01]  /*3f40*/  UPLOP3.LUT UP2, UPT, UPT, UPT, UPT, 0x40, 0x4 ;  /* 0x000000000004789c */ /* 0x000fe20003f4e870 */
[----:B------:R-:W-:Y:S01]  /*3f50*/  UMOV UR24, UR33 ;  /* 0x0000002100187c82 */ /* 0x000fe20008000000 */
[----:B------:R-:W-:-:S09]  /*3f60*/  UMOV UR10, UR23 ;  /* 0x00000017000a7c82 */ /* 0x000fd20008000000 */
.L_x_80:
[----:B--2---:R-:W-:Y:S01]  /*3f70*/  ULEA UR5, UR10, UR26, 0x3 ;  /* 0x0000001a0a057291 */ /* 0x004fe2000f8e18ff */
[----:B---3--:R-:W-:Y:S11]  /*3f80*/  @P2 BRA `(.L_x_78) ;  /* 0x00000000000c2947 */ /* 0x008ff60003800000 */
[----:B-1----:R-:W-:Y:S04]  /*3f90*/  SHF.L.U32 R5, R2, 0x1f, RZ ;  /* 0x0000001f02057819 */ /* 0x002fe800000006ff */
[----:B------:R-:W1:Y:S02]  /*3fa0*/  SYNCS.PHASECHK.TRANS64.TRYWAIT P0, [UR5], R5 ;  /* 0x00000005ff0075a7 */ /* 0x000e640008001105 */
[----:B-1----:R-:W-:Y:S05]  /*3fb0*/  @!P0 BRA `(.L_x_79) ;  /* 0x0000004c00fc8947 */ /* 0x002fea0003800000 */
.L_x_78:
[----:B------:R-:W-:Y:S01]  /*3fc0*/  UISETP.NE.AND UP0, UPT, UR24, 0x1, UPT ;  /* 0x000000011800788c */ /* 0x000fe2000bf05270 */
[----:B------:R-:W-:Y:S01]  /*3fd0*/  PLOP3.LUT P2, PT, PT, PT, PT, 0x80, 0x8 ;  /* 0x000000000008781c */ /* 0x000fe20003f4f070 */
[----:B------:R-:W-:Y:S02]  /*3fe0*/  UIADD3 UR4, UPT, UPT, UR10, 0x1, URZ ;  /* 0x000000010a047890 */ /* 0x000fe4000fffe0ff */
[----:B------:R-:W-:Y:S02]  /*3ff0*/  UIADD3 UR25, UPT, UPT, UR5, 0x50, URZ ;  /* 0x0000005005197890 */ /* 0x000fe4000fffe0ff */
[----:B------:R-:W-:Y:S01]  /*4000*/  UISETP.NE.AND UP1, UPT, UR4, 0xa, UPT ;  /* 0x0000000a0400788c */ /* 0x000fe2000bf25270 */
[----:B------:R-:W-:Y:S01]  /*4010*/  PLOP3.LUT P0, PT, PT, PT, UP0, 0x80, 0x8 ;  /* 0x000000000008781c */ /* 0x000fe20003f0f008 */
[----:B------:R-:W-:Y:S02]  /*4020*/  UIADD3 UR22, UPT, UPT, UR22, 0x1, URZ ;  /* 0x0000000116167890 */ /* 0x000fe4000fffe0ff */
[----:B------:R-:W-:Y:S02]  /*4030*/  USEL UR6, URZ, 0x1, UP1 ;  /* 0x00000001ff067887 */ /* 0x000fe40008800000 */
[----:B------:R-:W-:Y:S02]  /*4040*/  USEL UR23, UR4, URZ, UP1 ;  /* 0x000000ff04177287 */ /* 0x000fe40008800000 */
[----:B------:R-:W-:Y:S02]  /*4050*/  UIADD3 UR24, UPT, UPT, UR24, -0x1, URZ ;  /* 0xffffffff18187890 */ /* 0x000fe4000fffe0ff */
[----:B------:R-:W-:Y:S01]  /*4060*/  @UP0 ULEA UR4, UR23, UR26, 0x3 ;  /* 0x0000001a17040291 */ /* 0x000fe2000f8e18ff */
[----:B------:R-:W-:Y:S01]  /*4070*/  LOP3.LUT R2, R2, UR6, RZ, 0x3c, !PT ;  /* 0x0000000602027c12 */ /* 0x000fe2000f8e3cff */
[----:B------:R-:W-:Y:S02]  /*4080*/  ULEA UR6, UR10, UR30, 0x8 ;  /* 0x0000001e0a067291 */ /* 0x000fe4000f8e40ff */
[----:B------:R-:W-:Y:S01]  /*4090*/  UISETP.NE.AND UP0, UPT, UR22, UR27, UPT ;  /* 0x0000001b1600728c */ /* 0x000fe2000bf05270 */
[----:B-1----:R-:W-:Y:S01]  /*40a0*/  @P0 SHF.L.U32 R0, R2, 0x1f, RZ ;  /* 0x0000001f02000819 */ /* 0x002fe200000006ff */
[----:B------:R-:W-:Y:S02]  /*40b0*/  UIADD3 UR20, UPT, UPT, UR6, 0x2, URZ ;  /* 0x0000000206147890 */ /* 0x000fe4000fffe0ff */
[----:B------:R-:W-:Y:S01]  /*40c0*/  UIADD3 UR16, UPT, UPT, UR6, 0x4, URZ ;  /* 0x0000000406107890 */ /* 0x000fe2000fffe0ff */
[----:B------:R2:W3:Y:S01]  /*40d0*/  @P0 SYNCS.PHASECHK.TRANS64.TRYWAIT P2, [UR4], R0 ;  /* 0x00000000ff0005a7 */ /* 0x0004e20008041104 */
[----:B------:R-:W-:Y:S02]  /*40e0*/  ULEA UR4, UR10, UR29, 0xa ;  /* 0x0000001d0a047291 */ /* 0x000fe4000f8e50ff */
[----:B------:R-:W-:Y:S02]  /*40f0*/  UIADD3 UR12, UPT, UPT, UR6, 0x6, URZ ;  /* 0x00000006060c7890 */ /* 0x000fe4000fffe0ff */
[----:B------:R-:W-:Y:S02]  /*4100*/  UIADD3 UR18, UPT, UPT, UR4, 0x2, URZ ;  /* 0x0000000204127890 */ /* 0x000fe4000fffe0ff */
[----:B------:R-:W-:Y:S02]  /*4110*/  UIADD3 UR14, UPT, UPT, UR4, 0x4, URZ ;  /* 0x00000004040e7890 */ /* 0x000fe4000fffe0ff */
[----:B------:R-:W-:Y:S01]  /*4120*/  UIADD3 UR8, UPT, UPT, UR4, 0x6, URZ ;  /* 0x0000000604087890 */ /* 0x000fe2000fffe0ff */
[----:B------:R-:W-:Y:S01]  /*4130*/  UMOV UR7, 0x40004040 ;  /* 0x4000404000077882 */ /* 0x000fe20000000000 */
[----:B------:R-:W-:Y:S01]  /*4140*/  UMOV UR5, 0x40004040 ;  /* 0x4000404000057882 */ /* 0x000fe20000000000 */
[----:B------:R-:W-:Y:S01]  /*4150*/  UMOV UR21, 0x40004040 ;  /* 0x4000404000157882 */ /* 0x000fe20000000000 */
[----:B------:R2:W-:Y:S01]  /*4160*/  UTCHMMA.2CTA gdesc[UR4], gdesc[UR6], tmem[UR11], tmem[UR40], idesc[UR41], UP2 ;  /* 0x00ff2806040075ea */ /* 0x0005e2000920000b */
[----:B------:R-:W-:Y:S01]  /*4170*/  UPLOP3.LUT UP2, UPT, UPT, UPT, UPT, 0x80, 0x8 ;  /* 0x000000000008789c */ /* 0x000fe20003f4f070 */
[----:B------:R-:W-:Y:S01]  /*4180*/  UMOV UR19, 0x40004040 ;  /* 0x4000404000137882 */ /* 0x000fe20000000000 */
[----:B------:R-:W-:Y:S01]  /*4190*/  UMOV UR17, 0x40004040 ;  /* 0x4000404000117882 */ /* 0x000fe20000000000 */
[----:B------:R2:W-:Y:S01]  /*41a0*/  UTCHMMA.2CTA gdesc[UR18], gdesc[UR20], tmem[UR11], tmem[UR38], idesc[UR39], UPT ;  /* 0x00ff2614120075ea */ /* 0x0005e2000ba0000b */
[----:B------:R-:W-:Y:S01]  /*41b0*/  UMOV UR15, 0x40004040 ;  /* 0x40004040000f7882 */ /* 0x000fe20000000000 */
[----:B------:R-:W-:Y:S01]  /*41c0*/  UMOV UR13, 0x40004040 ;  /* 0x40004040000d7882 */ /* 0x000fe20000000000 */
[----:B------:R-:W-:Y:S01]  /*41d0*/  UMOV UR9, 0x40004040 ;  /* 0x4000404000097882 */ /* 0x000fe20000000000 */
[----:B------:R2:W-:Y:S01]  /*41e0*/  UTCHMMA.2CTA gdesc[UR14], gdesc[UR16], tmem[UR11], tmem[UR36], idesc[UR37], UPT ;  /* 0x00ff24100e0075ea */ /* 0x0005e2000ba0000b */
[----:B------:R2:W-:Y:S01]  /*41f0*/  UTCHMMA.2CTA gdesc[UR8], gdesc[UR12], tmem[UR11], tmem[UR34], idesc[UR35], UPT ;  /* 0x00ff220c080075ea */ /* 0x0005e2000ba0000b */
[----:B------:R2:W-:Y:S01]  /*4200*/  UTCBAR.2CTA.MULTICAST [UR25], URZ, UR28 ;  /* 0x000000ff190073e9 */ /* 0x0005e2000820081c */
[----:B------:R-:W-:Y:S01]  /*4210*/  UMOV UR10, UR23 ;  /* 0x00000017000a7c82 */ /* 0x000fe20008000000 */
[----:B------:R-:W-:Y:S05]  /*4220*/  BRA.U UP0, `(.L_x_80) ;  /* 0xfffffffd00507547 */ /* 0x000fea000b83ffff */
.L_x_77:
[----:B--2---:R-:W-:Y:S01]  /*4230*/  UIADD3 UR4, UPT, UPT, UR31, 0x100, URZ ;  /* 0x000001001f047890 */ /* 0x004fe2000fffe0ff */
[----:B------:R-:W-:-:S08]  /*4240*/  UMOV UR22, UR27 ;  /* 0x0000001b00167c82 */ /* 0x000fd00008000000 */
[----:B------:R2:W-:Y:S01]  /*4250*/  UTCBAR.2CTA.MULTICAST [UR4], URZ, UR42 ;  /* 0x000000ff040073e9 */ /* 0x0005e2000820082a */
[----:B------:R-:W-:Y:S02]  /*4260*/  NOP ;  /* 0x0000000000007918 */ /* 0x000fe40000000000 */
.L_x_75:
[----:B--2---:R-:W-:Y:S01]  /*4270*/  UIADD3 UR4, UPT, UPT, UR32, 0x1, URZ ;  /* 0x0000000120047890 */ /* 0x004fe2000fffe0ff */
[----:B------:R-:W-:-:S03]  /*4280*/  ISETP.NE.AND P0, PT, R8, 0x2, PT ;  /* 0x000000020800780c */ /* 0x000fc60003f05270 */
[----:B------:R-:W-:Y:S01]  /*4290*/  UISETP.NE.AND UP0, UPT, UR4, 0x4, UPT ;  /* 0x000000040400788c */ /* 0x000fe2000bf05270 */
[----:B-1----:R-:W-:Y:S02]  /*42a0*/  SEL R0, RZ, 0x1, P0 ;  /* 0x00000001ff007807 */ /* 0x002fe40000000000 */
[----:B------:R-:W-:Y:S01]  /*42b0*/  SEL R8, R8, RZ, P0 ;  /* 0x000000ff08087207 */ /* 0x000fe20000000000 */
[----:B------:R-:W-:Y:S01]  /*42c0*/  USEL UR5, URZ, 0x1, UP0 ;  /* 0x00000001ff057887 */ /* 0x000fe20008000000 */
[----:B------:R-:W-:Y:S01]  /*42d0*/  LOP3.LUT R3, R3, R0, RZ, 0x3c, !PT ;  /* 0x0000000003037212 */ /* 0x000fe200078e3cff */
[----:B------:R-:W-:-:S04]  /*42e0*/  USEL UR32, UR4, URZ, UP0 ;  /* 0x000000ff04207287 */ /* 0x000fc80008000000 */
[----:B------:R-:W-:Y:S01]  /*42f0*/  LOP3.LUT R9, R9, UR5, RZ, 0x3c, !PT ;  /* 0x0000000509097c12 */ /* 0x000fe2000f8e3cff */
[----:B------:R-:W-:Y:S07]  /*4300*/  @P1 BRA `(.L_x_81) ;  /* 0xfffffff800881947 */ /* 0x000fee000383ffff */
[----:B------:R-:W1:Y:S01]  /*4310*/  S2UR UR8, SR_CgaCtaId ;  /* 0x00000000000879c3 */ /* 0x000e620000008800 */
[----:B------:R-:W-:Y:S01]  /*4320*/  ELECT P0, URZ, PT ;  /* 0x0000000000ff782f */ /* 0x000fe20003800000 */
[----:B------:R-:W-:Y:S01]  /*4330*/  HFMA2 R0, -RZ, RZ, 0, 5.9604644775390625e-08 ;  /* 0x00000001ff007431 */ /* 0x000fe200000001ff */
[----:B------:R-:W-:-:S05]  /*4340*/  UMOV UR4, 0x40 ;  /* 0x0000004000047882 */ /* 0x000fca0000000000 */
[----:B------:R-:W-:Y:S01]  /*4350*/  UVIRTCOUNT.DEALLOC.SMPOOL 0x80 ;  /* 0x000000800000784c */ /* 0x000fe20000000000 */
[----:B------:R-:W-:Y:S02]  /*4360*/  UISETP.NE.AND UP1, UPT, UR46, URZ, UPT ;  /* 0x000000ff2e00728c */ /* 0x000fe4000bf25270 */
[----:B-1----:R-:W-:-:S09]  /*4370*/  ULEA UR8, UR8, UR4, 0x18 ;  /* 0x0000000408087291 */ /* 0x002fd2000f8ec0ff */
[----:B------:R1:W-:Y:S01]  /*4380*/  @P0 STS.U8 [UR8+0x1c], R0 ;  /* 0x00001c00ff000988 */ /* 0x0003e20008000008 */
[----:B------:R-:W-:Y:S05]  /*4390*/  BRA.U UP1, `(.L_x_82) ;  /* 0x0000000101a07547 */ /* 0x000fea000b800000 */
[----:B------:R-:W-:Y:S01]  /*43a0*/  UIADD3 UR7, UPT, UPT, UR26, 0x120, URZ ;  /* 0x000001201a077890 */ /* 0x000fe2000fffe0ff */
[----:B------:R-:W-:-:S03]  /*43b0*/  SHF.L.U32 R3, R9, 0x1f, RZ ;  /* 0x0000001f09037819 */ /* 0x000fc600000006ff */
[----:B------:R-:W-:-:S09]  /*43c0*/  ULEA UR4, UR32, UR7, 0x3 ;  /* 0x0000000720047291 */ /* 0x000fd2000f8e18ff */
[----:B------:R-:W2:Y:S02]  /*43d0*/  SYNCS.PHASECHK.TRANS64.TRYWAIT P0, [UR4], R3 ;  /* 0x00000003ff0075a7 */ /* 0x000ea40008001104 */
[----:B--2---:R-:W-:Y:S05]  /*43e0*/  @!P0 BRA `(.L_x_83) ;  /* 0x0000004c00088947 */ /* 0x004fea0003800000 */
.L_x_175:
        /* <DEDUP_REMOVED lines=9> */
.L_x_177:
        /* <DEDUP_REMOVED lines=9> */
.L_x_179:
[----:B------:R-:W-:-:S04]  /*4510*/  UIADD3 UR4, UPT, UPT, UR4, 0x1, URZ ;  /* 0x0000000104047890 */ /* 0x000fc8000fffe0ff */
[----:B------:R-:W-:-:S04]  /*4520*/  UISETP.NE.AND UP0, UPT, UR4, 0x4, UPT ;  /* 0x000000040400788c */ /* 0x000fc8000bf05270 */
[----:B------:R-:W-:Y:S02]  /*4530*/  USEL UR5, URZ, 0x1, UP0 ;  /* 0x00000001ff057887 */ /* 0x000fe40008000000 */
[----:B------:R-:W-:-:S04]  /*4540*/  USEL UR4, UR4, URZ, UP0 ;  /* 0x000000ff04047287 */ /* 0x000fc80008000000 */
[----:B------:R-:W-:Y:S01]  /*4550*/  ULEA UR4, UR4, UR7, 0x3 ;  /* 0x0000000704047291 */ /* 0x000fe2000f8e18ff */
[----:B-1----:R-:W-:-:S04]  /*4560*/  LOP3.LUT R3, R2, UR5, RZ, 0x3c, !PT ;  /* 0x0000000502037c12 */ /* 0x002fc8000f8e3cff */
[----:B------:R-:W-:Y:S01]  /*4570*/  SHF.L.U32 R3, R3, 0x1f, RZ ;  /* 0x0000001f03037819 */ /* 0x000fe200000006ff */
[----:B------:R-:W-:-:S04]  /*4580*/  IMAD.U32 R0, RZ, RZ, UR4 ;  /* 0x00000004ff007e24 */ /* 0x000fc8000f8e00ff */
[----:B------:R1:W2:Y:S03]  /*4590*/  SYNCS.PHASECHK.TRANS64.TRYWAIT P0, [R0+URZ], R3 ;  /* 0x00000003000075a7 */ /* 0x0002a600080011ff */
[----:B--2---:R-:W-:Y:S05]  /*45a0*/  @!P0 NANOSLEEP.SYNCS 0x989680 ;  /* 0x009896800000895d */ /* 0x004fea0003900000 */
[----:B------:R-:W2:Y:S02]  /*45b0*/  @!P0 SYNCS.PHASECHK.TRANS64 P0, [R0+URZ], R3 ;  /* 0x00000003000085a7 */ /* 0x000ea400080010ff */
[----:B--2---:R-:W-:Y:S05]  /*45c0*/  @P0 BRA `(.L_x_86) ;  /* 0x0000000000200947 */ /* 0x004fea0003800000 */
.L_x_87:
[----:B--2---:R2:W4:Y:S02]  /*45d0*/  SYNCS.PHASECHK.TRANS64.TRYWAIT P0, [R0+URZ], R3 ;  /* 0x00000003000075a7 */ /* 0x00452400080011ff */
[----:B----4-:R-:W-:Y:S05]  /*45e0*/  @!P0 NANOSLEEP.SYNCS 0x989680 ;  /* 0x009896800000895d */ /* 0x010fea0003900000 */
[----:B------:R-:W4:Y:S02]  /*45f0*/  @!P0 SYNCS.PHASECHK.TRANS64 P0, [R0+URZ], R3 ;  /* 0x00000003000085a7 */ /* 0x000f2400080010ff */
[----:B----4-:R-:W-:Y:S05]  /*4600*/  @!P0 BRA `(.L_x_87) ;  /* 0xfffffffc00f08947 */ /* 0x010fea000383ffff */
[----:B------:R-:W-:Y:S05]  /*4610*/  BRA `(.L_x_86) ;  /* 0x00000000000c7947 */ /* 0x000fea0003800000 */
.L_x_82:
[----:B------:R-:W-:-:S04]  /*4620*/  UIADD3 UR4, UPT, UPT, UR26, 0x160, URZ ;  /* 0x000001601a047890 */ /* 0x000fc8000fffe0ff */
[----:B------:R-:W-:-:S09]  /*4630*/  UPRMT UR4, UR45, 0x654, UR4 ;  /* 0x000006542d047896 */ /* 0x000fd20008000004 */
[----:B------:R-:W-:Y:S03]  /*4640*/  SYNCS.ARRIVE.TRANS64.RED.A1T0 RZ, [UR4], RZ ;  /* 0x000000ffffff79a7 */ /* 0x000fe60008100404 */
.L_x_86:
[----:B-12---:R-:W-:Y:S01]  /*4650*/  SHF.L.U32 R3, RZ, 0x1f, RZ ;  /* 0x0000001fff037819 */ /* 0x006fe200000006ff */
[----:B------:R-:W-:Y:S01]  /*4660*/  UIADD3 UR4, UPT, UPT, UR26, 0x160, URZ ;  /* 0x000001601a047890 */ /* 0x000fe2000fffe0ff */
[----:B------:R-:W-:Y:S02]  /*4670*/  PLOP3.LUT P0, PT, PT, PT, UP1, 0x80, 0x8 ;  /* 0x000000000008781c */ /* 0x000fe40003f0f018 */
[----:B------:R-:W1:Y:S02]  /*4680*/  SYNCS.PHASECHK.TRANS64.TRYWAIT P1, [UR26+0x160], R3 ;  /* 0x00016003ff0075a7 */ /* 0x000e64000802111a */
[----:B-1----:R-:W-:Y:S09]  /*4690*/  @!P1 BRA `(.L_x_88) ;  /* 0x0000004800a49947 */ /* 0x002ff20003800000 */
.L_x_181:
[----:B------:R-:W-:Y:S01]  /*46a0*/  @!UP1 UPRMT UR4, UR45, 0x654, UR4 ;  /* 0x000006542d049896 */ /* 0x000fe20008000004 */
[----:B------:R-:W-:Y:S01]  /*46b0*/  UMOV UR5, 0xffff ;  /* 0x0000ffff00057882 */ /* 0x000fe20000000000 */
[----:B------:R-:W-:-:S07]  /*46c0*/  UMOV UR6, 0x1 ;  /* 0x0000000100067882 */ /* 0x000fce0000000000 */
[----:B------:R-:W-:Y:S01]  /*46d0*/  @!P0 SYNCS.ARRIVE.TRANS64.RED.A1T0 RZ, [UR4], RZ ;  /* 0x000000ffffff89a7 */ /* 0x000fe20008100404 */
[----:B------:R-:W-:Y:S01]  /*46e0*/  NOP ;  /* 0x0000000000007918 */ /* 0x000fe20000000000 */
[----:B-1----:R-:W1:Y:S01]  /*46f0*/  LDS R0, [UR8+0x14] ;  /* 0x00001408ff007984 */ /* 0x002e620008000800 */
[----:B------:R-:W-:-:S04]  /*4700*/  ULOP3.LUT UR4, UR44, 0xffff, URZ, 0xc0, !UPT ;  /* 0x0000ffff2c047892 */ /* 0x000fc8000f8ec0ff */
[----:B------:R-:W-:-:S04]  /*4710*/  USHF.R.U32.HI UR4, URZ, 0x5, UR4 ;  /* 0x00000005ff047899 */ /* 0x000fc80008011604 */
[----:B------:R-:W-:Y:S02]  /*4720*/  USHF.L.U32 UR5, UR5, UR4, URZ ;  /* 0x0000000405057299 */ /* 0x000fe400080006ff */
[----:B------:R-:W-:-:S04]  /*4730*/  USHF.L.U32 UR4, UR6, UR4, URZ ;  /* 0x0000000406047299 */ /* 0x000fc800080006ff */
[----:B-1----:R-:W-:-:S04]  /*4740*/  LOP3.LUT R0, R0, UR5, RZ, 0xc0, !PT ;  /* 0x0000000500007c12 */ /* 0x002fc8000f8ec0ff */
[----:B------:R-:W-:-:S13]  /*4750*/  ISETP.NE.AND P0, PT, R0, UR5, PT ;  /* 0x0000000500007c0c */ /* 0x000fda000bf05270 */
[----:B------:R-:W-:Y:S05]  /*4760*/  @P0 BRA `(.L_x_89) ;  /* 0x0000000000580947 */ /* 0x000fea0003800000 */
[----:B------:R-:W1:Y:S02]  /*4770*/  LDS R0, [UR8+0x18] ;  /* 0x00001808ff007984 */ /* 0x000e640008000800 */
[----:B-1----:R-:W-:-:S04]  /*4780*/  LOP3.LUT R0, R0, UR4, RZ, 0xc0, !PT ;  /* 0x0000000400007c12 */ /* 0x002fc8000f8ec0ff */
[----:B------:R-:W-:-:S13]  /*4790*/  ISETP.NE.AND P0, PT, R0, UR4, PT ;  /* 0x0000000400007c0c */ /* 0x000fda000bf05270 */
[----:B------:R-:W-:Y:S05]  /*47a0*/  @P0 BRA `(.L_x_90) ;  /* 0x00000000003c0947 */ /* 0x000fea0003800000 */
[----:B------:R-:W1:Y:S01]  /*47b0*/  S2R R2, SR_LANEID ;  /* 0x0000000000027919 */ /* 0x000e620000000000 */
[----:B------:R-:W-:Y:S01]  /*47c0*/  ULOP3.LUT UR5, URZ, UR5, URZ, 0x33, !UPT ;  /* 0x00000005ff057292 */ /* 0x000fe2000f8e33ff */
[----:B------:R-:W-:Y:S01]  /*47d0*/  LOP3.LUT R4, RZ, UR4, RZ, 0x33, !PT ;  /* 0x00000004ff047c12 */ /* 0x000fe2000f8e33ff */
[----:B------:R-:W-:Y:S02]  /*47e0*/  VOTEU.ANY UR4, UPT, PT ;  /* 0x0000000000047886 */ /* 0x000fe400038e0100 */
[----:B------:R-:W-:Y:S01]  /*47f0*/  UFLO.U32 UR4, UR4 ;  /* 0x00000004000472bd */ /* 0x000fe200080e0000 */
[----:B------:R-:W2:Y:S01]  /*4800*/  REDUX UR6, R4 ;  /* 0x00000000040673c4 */ /* 0x000ea20000000000 */
[----:B------:R-:W-:-:S06]  /*4810*/  IMAD.U32 R0, RZ, RZ, UR5 ;  /* 0x00000005ff007e24 */ /* 0x000fcc000f8e00ff */
[----:B------:R4:W-:Y:S01]  /*4820*/  UTCATOMSWS.AND URZ, UR5 ;  /* 0x0000000500ff79e3 */ /* 0x0009e20008000000 */
[----:B------:R-:W3:Y:S01]  /*4830*/  REDUX UR7, R0 ;  /* 0x00000000000773c4 */ /* 0x000ee20000000000 */
[----:B-1----:R-:W-:Y:S01]  /*4840*/  ISETP.EQ.U32.AND P0, PT, R2, UR4, PT ;  /* 0x0000000402007c0c */ /* 0x002fe2000bf02070 */
[----:B--2---:R-:W-:Y:S01]  /*4850*/  IMAD.U32 R2, RZ, RZ, UR6 ;  /* 0x00000006ff027e24 */ /* 0x004fe2000f8e00ff */
[----:B---3--:R-:W-:-:S11]  /*4860*/  MOV R3, UR7 ;  /* 0x0000000700037c02 */ /* 0x008fd60008000f00 */
[----:B------:R4:W-:Y:S04]  /*4870*/  @P0 ATOMS.AND RZ, [UR8+0x14], R3 ;  /* 0x00001403ffff098c */ /* 0x0009e8000a800008 */
[----:B------:R4:W-:Y:S01]  /*4880*/  @P0 ATOMS.AND RZ, [UR8+0x18], R2 ;  /* 0x00001802ffff098c */ /* 0x0009e2000a800008 */
[----:B------:R-:W-:Y:S05]  /*4890*/  BRA `(.L_x_91) ;  /* 0x0000000000147947 */ /* 0x000fea0003800000 */
.L_x_90:
[----:B------:R-:W-:Y:S02]  /*48a0*/  MOV R2, 0x48c0 ;  /* 0x000048c000027802 */ /* 0x000fe40000000f00 */
[----:B---3-5:R-:W-:Y:S05]  /*48b0*/  CALL.REL.NOINC `($__internal_0_$__cuda_sm10x_tcgen05_guardrail_trap_col_being_dealloced_not_returned_by_alloc) ;  /* 0x0000004c00107944 */ /* 0x028fea0003c00000 */
[----:B------:R-:W-:Y:S05]  /*48c0*/  BRA `(.L_x_91) ;  /* 0x0000000000087947 */ /* 0x000fea0003800000 */
.L_x_89:
[----:B------:R-:W-:Y:S02]  /*48d0*/  MOV R2, 0x48f0 ;  /* 0x000048f000027802 */ /* 0x000fe40000000f00 */
[----:B---3-5:R-:W-:Y:S05]  /*48e0*/  CALL.REL.NOINC `($__internal_2_$__cuda_sm10x_tcgen05_guardrail_trap_unallocated_columns_being_dealloced) ;  /* 0x0000004c001c7944 */ /* 0x028fea0003c00000 */
.L_x_91:
[----:B------:R-:W-:Y:S01]  /*48f0*/  NOP ;  /* 0x0000000000007918 */ /* 0x000fe20000000000 */
[----:B----4-:R-:W-:Y:S05]  /*4900*/  EXIT ;  /* 0x000000000000794d */ /* 0x010fea0003800000 */
.L_x_62:
[----:B------:R-:W-:-:S09]  /*4910*/  UISETP.NE.OR UP0, UPT, UR13, 0x3, !UP3 ;  /* 0x000000030d00788c */ /* 0x000fd2000df05670 */
[----:B------:R-:W-:Y:S05]  /*4920*/  BRA.U UP0, `(.L_x_92) ;  /* 0x0000000d00fc7547 */ /* 0x000fea000b800000 */
[----:B------:R-:W1:Y:S01]  /*4930*/  S2UR UR6, SR_CgaCtaId ;  /* 0x00000000000679c3 */ /* 0x000e620000008800 */
[----:B------:R-:W2:Y:S01]  /*4940*/  LDCU UR33, c[0x0][0x370] ;  /* 0x00006e00ff2177ac */ /* 0x000ea20008000800 */
[----:B------:R-:W-:Y:S02]  /*4950*/  HFMA2 R13, -RZ, RZ, 0, 0 ;  /* 0x00000000ff0d7431 */ /* 0x000fe400000001ff */
[----:B------:R-:W-:Y:S01]  /*4960*/  IMAD.MOV.U32 R15, RZ, RZ, 0x1 ;  /* 0x00000001ff0f7424 */ /* 0x000fe200078e00ff */
[----:B------:R-:W-:Y:S01]  /*4970*/  MOV R7, 0x2000 ;  /* 0x0000200000077802 */ /* 0x000fe20000000f00 */
[----:B------:R-:W2:Y:S01]  /*4980*/  LDCU.128 UR28, c[0x0][0xb10] ;  /* 0x00016200ff1c77ac */ /* 0x000ea20008000c00 */
[----:B------:R-:W-:Y:S01]  /*4990*/  IMAD.MOV.U32 R14, RZ, RZ, RZ ;  /* 0x000000ffff0e7224 */ /* 0x000fe200078e00ff */
[----:B------:R-:W3:Y:S01]  /*49a0*/  LDC.64 R16, c[0x0][0x348] ;  /* 0x0000d200ff107b82 */ /* 0x000ee20000000a00 */
[----:B------:R-:W4:Y:S01]  /*49b0*/  LDCU UR27, c[0x0][0x374] ;  /* 0x00006e80ff1b77ac */ /* 0x000f220008000800 */
[----:B------:R-:W4:Y:S06]  /*49c0*/  LDCU UR15, c[0x0][0xb0c] ;  /* 0x00016180ff0f77ac */ /* 0x000f2c0008000800 */
[----:B------:R-:W3:Y:S01]  /*49d0*/  LDC.64 R2, c[0x0][0x888] ;  /* 0x00022200ff027b82 */ /* 0x000ee20000000a00 */
[----:B------:R-:W4:Y:S01]  /*49e0*/  LDCU UR38, c[0x0][0xb20] ;  /* 0x00016400ff2677ac */ /* 0x000f220008000800 */
[----:B------:R-:W4:Y:S06]  /*49f0*/  LDCU UR4, c[0x0][0xb30] ;  /* 0x00016600ff0477ac */ /* 0x000f2c0008000800 */
[----:B------:R-:W3:Y:S01]  /*4a00*/  LDC.64 R4, c[0x0][0x890] ;  /* 0x00022400ff047b82 */ /* 0x000ee20000000a00 */
[----:B------:R-:W-:Y:S01]  /*4a10*/  UMOV UR24, 0x400 ;  /* 0x0000040000187882 */ /* 0x000fe20000000000 */
[----:B------:R-:W-:-:S02]  /*4a20*/  UPLOP3.LUT UP3, UPT, UPT, UPT, UPT, 0x40, 0x4 ;  /* 0x000000000004789c */ /* 0x000fc40003f6e870 */
[----:B-1----:R-:W-:Y:S02]  /*4a30*/  ULEA UR24, UR6, UR24, 0x18 ;  /* 0x0000001806187291 */ /* 0x002fe4000f8ec0ff */
[----:B--2---:R-:W-:Y:S02]  /*4a40*/  UIMAD.WIDE.U32 UR6, UR33, UR28, URZ ;  /* 0x0000001c210672a5 */ /* 0x004fe4000f8e00ff */
[----:B----4-:R-:W-:Y:S02]  /*4a50*/  UIMAD.WIDE.U32 UR8, UR27, UR31, URZ ;  /* 0x0000001f1b0872a5 */ /* 0x010fe4000f8e00ff */
[----:B------:R-:W-:Y:S02]  /*4a60*/  UISETP.GE.AND UP0, UPT, UR40, 0x1, UPT ;  /* 0x000000012800788c */ /* 0x000fe4000bf06270 */
[----:B------:R-:W-:Y:S01]  /*4a70*/  UISETP.NE.AND UP4, UPT, UR40, 0x1, UPT ;  /* 0x000000012800788c */ /* 0x000fe2000bf85270 */
[----:B------:R-:W-:Y:S02]  /*4a80*/  UMOV UR6, UR7 ;  /* 0x0000000700067c82 */ /* 0x000fe40008000000 */
[----:B------:R-:W-:Y:S01]  /*4a90*/  UMOV UR34, UR9 ;  /* 0x0000000900227c82 */ /* 0x000fe20008000000 */
[----:B------:R-:W1:Y:S01]  /*4aa0*/  LDCU.64 UR16, c[0x0][0xb28] ;  /* 0x00016500ff1077ac */ /* 0x000e620008000a00 */
[----:B------:R-:W-:-:S02]  /*4ab0*/  UISETP.NE.AND UP6, UPT, UR15, 0x1, UPT ;  /* 0x000000010f00788c */ /* 0x000fc4000bfc5270 */
[----:B------:R-:W-:Y:S02]  /*4ac0*/  UISETP.NE.AND UP5, UPT, UR30, 0x1, UPT ;  /* 0x000000011e00788c */ /* 0x000fe4000bfa5270 */
[----:B------:R-:W-:Y:S02]  /*4ad0*/  USHF.R.U32.HI UR35, URZ, UR29, UR6 ;  /* 0x0000001dff237299 */ /* 0x000fe40008011606 */
[----:B------:R-:W-:Y:S02]  /*4ae0*/  USHF.R.U32.HI UR34, URZ, UR38, UR34 ;  /* 0x00000026ff227299 */ /* 0x000fe40008011622 */
[----:B------:R-:W-:Y:S01]  /*4af0*/  UISETP.NE.AND UP2, UPT, UR4, 0x1, UPT ;  /* 0x000000010400788c */ /* 0x000fe2000bf45270 */
[----:B------:R-:W-:-:S10]  /*4b00*/  UMOV UR12, URZ ;  /* 0x000000ff000c7c82 */ /* 0x000fd40008000000 */
.L_x_101:
[C---:B------:R-:W-:Y:S02]  /*4b10*/  LEA R12, R14.reuse, UR24, 0x3 ;  /* 0x000000180e0c7c11 */ /* 0x040fe4000f8e18ff */
[----:B------:R-:W-:Y:S02]  /*4b20*/  SHF.L.U32 R9, R13, 0x1f, RZ ;  /* 0x0000001f0d097819 */ /* 0x000fe400000006ff */
[----:B------:R-:W-:Y:S02]  /*4b30*/  LEA R10, R14, UR24, 0x4 ;  /* 0x000000180e0a7c11 */ /* 0x000fe4000f8e20ff */
[----:B------:R-:W2:Y:S02]  /*4b40*/  SYNCS.PHASECHK.TRANS64.TRYWAIT P0, [R12+URZ+0xe0], R9 ;  /* 0x0000e0090c0075a7 */ /* 0x000ea400080011ff */
[----:B--2-4-:R-:W-:Y:S05]  /*4b50*/  @!P0 BRA `(.L_x_93) ;  /* 0x00000044008c8947 */ /* 0x014fea0003800000 */
.L_x_182:
[----:B--2---:R-:W2:Y:S01]  /*4b60*/  LDS.128 R8, [R10+0x170] ;  /* 0x000170000a087984 */ /* 0x004ea20000000c00 */
[----:B------:R-:W-:Y:S01]  /*4b70*/  UISETP.GE.AND UP0, UPT, UR40, 0x1, UPT ;  /* 0x000000012800788c */ /* 0x000fe2000bf06270 */
[----:B------:R-:W-:Y:S01]  /*4b80*/  @!PT LDS RZ, [RZ] ;  /* 0x00000000fffff984 */ /* 0x000fe20000000800 */
[----:B------:R-:W-:Y:S01]  /*4b90*/  @!PT LDS RZ, [RZ] ;  /* 0x00000000fffff984 */ /* 0x000fe20000000800 */
[----:B------:R-:W-:Y:S01]  /*4ba0*/  @!PT LDS RZ, [RZ] ;  /* 0x00000000fffff984 */ /* 0x000fe20000000800 */
[----:B------:R-:W-:Y:S01]  /*4bb0*/  @!PT LDS RZ, [RZ] ;  /* 0x00000000fffff984 */ /* 0x000fe20000000800 */
[----:B------:R4:W-:Y:S06]  /*4bc0*/  MEMBAR.ALL.CTA ;  /* 0x0000000000007992 */ /* 0x0009ec0000008000 */
[----:B----4-:R-:W4:Y:S01]  /*4bd0*/  FENCE.VIEW.ASYNC.S ;  /* 0x00000000000073c6 */ /* 0x010f220000000000 */
[----:B--2---:R-:W-:Y:S11]  /*4be0*/  LOP3.LUT P0, RZ, R10, 0x1, RZ, 0xc0, !PT ;  /* 0x000000010aff7812 */ /* 0x004ff6000780c0ff */
[----:B------:R-:W-:Y:S02]  /*4bf0*/  @!UPT UIADD3 URZ, UPT, UPT, URZ, URZ, URZ ;  /* 0x000000fffffff290 */ /* 0x000fe4000fffe0ff */
[----:B----4-:R-:W-:Y:S01]  /*4c00*/  VOTEU.ANY UP1, P0 ;  /* 0x0000000000ff7886 */ /* 0x010fe20000020100 */
[----:B------:R-:W-:Y:S11]  /*4c10*/  PLOP3.LUT P0, PT, PT, PT, UP1, 0x80, 0x8 ;  /* 0x000000000008781c */ /* 0x000ff60003f0f018 */
[----:B------:R-:W-:Y:S02]  /*4c20*/  @!UPT UIADD3 URZ, UPT, UPT, URZ, URZ, URZ ;  /* 0x000000fffffff290 */ /* 0x000fe4000fffe0ff */
[----:B------:R-:W-:Y:S02]  /*4c30*/  @P0 SHF.R.U32.HI R0, RZ, 0x10, R9 ;  /* 0x00000010ff000819 */ /* 0x000fe40000011609 */
[----:B------:R-:W-:Y:S02]  /*4c40*/  @P0 MOV R6, R8 ;  /* 0x0000000800060202 */ /* 0x000fe40000000f00 */
[----:B------:R-:W-:Y:S01]  /*4c50*/  @P0 R2UR UR4, R0 ;  /* 0x00000000000402ca */ /* 0x000fe200000e0000 */
[----:B------:R-:W-:Y:S01]  /*4c60*/  VIADD R0, R12, 0xf0 ;  /* 0x000000f00c007836 */ /* 0x000fe20000000000 */
[----:B------:R-:W-:Y:S02]  /*4c70*/  @P0 LOP3.LUT R8, R9, 0xffff, RZ, 0xc0, !PT ;  /* 0x0000ffff09080812 */ /* 0x000fe400078ec0ff */
[----:B------:R-:W-:Y:S02]  /*4c80*/  @P0 R2UR UR6, R6 ;  /* 0x00000000060602ca */ /* 0x000fe400000e0000 */
[----:B------:R-:W-:Y:S02]  /*4c90*/  PRMT R0, RZ, 0x654, R0 ;  /* 0x00000654ff007816 */ /* 0x000fe40000000000 */
[----:B------:R-:W-:Y:S02]  /*4ca0*/  @P0 R2UR UR5, R8 ;  /* 0x00000000080502ca */ /* 0x000fe400000e0000 */
[----:B------:R2:W-:Y:S03]  /*4cb0*/  SYNCS.ARRIVE.TRANS64.RED.A1T0 RZ, [R0+URZ], RZ ;  /* 0x000000ff00ff79a7 */ /* 0x0005e600081004ff */
[----:B------:R-:W-:Y:S04]  /*4cc0*/  @UP1 UMOV UR26, UR4 ;  /* 0x00000004001a1c82 */ /* 0x000fe80008000000 */
[----:B------:R-:W-:Y:S04]  /*4cd0*/  @UP1 UMOV UR14, UR6 ;  /* 0x00000006000e1c82 */ /* 0x000fe80008000000 */
[----:B------:R-:W-:Y:S01]  /*4ce0*/  @UP1 UMOV UR13, UR5 ;  /* 0x00000005000d1c82 */ /* 0x000fe20008000000 */
[----:B------:R-:W-:Y:S05]  /*4cf0*/  BRA.U !UP0, `(.L_x_94) ;  /* 0x0000000108a47547 */ /* 0x000fea000b800000 */
[----:B------:R-:W-:Y:S02]  /*4d00*/  UIMAD.WIDE.U32 UR8, UR13, UR31, URZ ;  /* 0x0000001f0d0872a5 */ /* 0x000fe4000f8e00ff */
[----:B------:R-:W-:Y:S02]  /*4d10*/  UIMAD.WIDE.U32 UR10, UR14, UR28, URZ ;  /* 0x0000001c0e0a72a5 */ /* 0x000fe4000f8e00ff */
[----:B------:R-:W-:Y:S02]  /*4d20*/  USEL UR4, UR27, UR34, !UP5 ;  /* 0x000000221b047287 */ /* 0x000fe4000e800000 */
[----:B------:R-:W-:Y:S02]  /*4d30*/  USEL UR7, UR33, UR35, !UP6 ;  /* 0x0000002321077287 */ /* 0x000fe4000f000000 */
[----:B-1----:R-:W-:Y:S02]  /*4d40*/  UIMAD.WIDE.U32 UR18, UR4, UR16, URZ ;  /* 0x00000010041272a5 */ /* 0x002fe4000f8e00ff */
[----:B------:R-:W-:Y:S01]  /*4d50*/  UIMAD.WIDE.U32 UR20, UR7, UR16, URZ ;  /* 0x00000010071472a5 */ /* 0x000fe2000f8e00ff */
[----:B------:R-:W-:Y:S02]  /*4d60*/  UMOV UR5, UR9 ;  /* 0x0000000900057c82 */ /* 0x000fe40008000000 */
[----:B------:R-:W-:Y:S03]  /*4d70*/  USHF.R.U32.HI UR6, URZ, UR38, UR5 ;  /* 0x00000026ff067299 */ /* 0x000fe60008011605 */
[----:B------:R-:W-:Y:S01]  /*4d80*/  UMOV UR5, UR11 ;  /* 0x0000000b00057c82 */ /* 0x000fe20008000000 */
[----:B------:R-:W-:Y:S02]  /*4d90*/  USEL UR6, UR13, UR6, !UP5 ;  /* 0x000000060d067287 */ /* 0x000fe4000e800000 */
[----:B------:R-:W-:Y:S02]  /*4da0*/  USHF.R.U32.HI UR8, URZ, UR29, UR5 ;  /* 0x0000001dff087299 */ /* 0x000fe40008011605 */
[----:B------:R-:W-:Y:S01]  /*4db0*/  UIMAD.WIDE.U32 UR10, UR6, UR16, URZ ;  /* 0x00000010060a72a5 */ /* 0x000fe2000f8e00ff */
[----:B------:R-:W-:Y:S02]  /*4dc0*/  UMOV UR5, UR19 ;  /* 0x0000001300057c82 */ /* 0x000fe40008000000 */
[----:B------:R-:W-:Y:S03]  /*4dd0*/  @UP4 USHF.R.U32.HI UR4, URZ, UR17, UR5 ;  /* 0x00000011ff044299 */ /* 0x000fe60008011605 */
[----:B------:R-:W-:Y:S01]  /*4de0*/  UMOV UR5, UR21 ;  /* 0x0000001500057c82 */ /* 0x000fe20008000000 */
[----:B------:R-:W-:Y:S02]  /*4df0*/  UIMAD UR4, UR40, UR4, URZ ;  /* 0x00000004280472a4 */ /* 0x000fe4000f8e02ff */
[----:B------:R-:W-:Y:S02]  /*4e00*/  @UP4 USHF.R.U32.HI UR7, URZ, UR17, UR5 ;  /* 0x00000011ff074299 */ /* 0x000fe40008011605 */
[----:B------:R-:W-:Y:S02]  /*4e10*/  USEL UR5, UR14, UR8, !UP6 ;  /* 0x000000080e057287 */ /* 0x000fe4000f000000 */
[----:B------:R-:W-:Y:S02]  /*4e20*/  UIMAD UR8, UR40, UR7, URZ ;  /* 0x00000007280872a4 */ /* 0x000fe4000f8e02ff */
[----:B------:R-:W-:Y:S03]  /*4e30*/  UISETP.GE.AND UP0, UPT, UR6, UR4, UPT ;  /* 0x000000040600728c */ /* 0x000fe6000bf06270 */
[----:B------:R-:W-:Y:S01]  /*4e40*/  UMOV UR4, UR11 ;  /* 0x0000000b00047c82 */ /* 0x000fe20008000000 */
[----:B------:R-:W-:Y:S02]  /*4e50*/  UISETP.GE.OR UP0, UPT, UR5, UR8, UP0 ;  /* 0x000000080500728c */ /* 0x000fe40008706670 */
[----:B------:R-:W-:Y:S02]  /*4e60*/  USHF.R.U32.HI UR4, URZ, UR17, UR4 ;  /* 0x00000011ff047299 */ /* 0x000fe40008011604 */
[----:B------:R-:W-:Y:S02]  /*4e70*/  UIMAD.WIDE.U32 UR8, UR5, UR16, URZ ;  /* 0x00000010050872a5 */ /* 0x000fe4000f8e00ff */
[----:B------:R-:W-:Y:S04]  /*4e80*/  USEL UR10, UR6, UR4, !UP4 ;  /* 0x00000004060a7287 */ /* 0x000fe8000e000000 */
[----:B------:R-:W-:Y:S01]  /*4e90*/  UIADD3 UR11, UPT, UPT, -UR10, URZ, URZ ;  /* 0x000000ff0a0b7290 */ /* 0x000fe2000fffe1ff */
[----:B------:R-:W-:Y:S02]  /*4ea0*/  @!UP0 UMOV UR4, UR9 ;  /* 0x0000000900048c82 */ /* 0x000fe40008000000 */
[----:B------:R-:W-:Y:S02]  /*4eb0*/  @!UP0 USHF.R.U32.HI UR4, URZ, UR17, UR4 ;  /* 0x00000011ff048299 */ /* 0x000fe40008011604 */
[----:B------:R-:W-:Y:S02]  /*4ec0*/  UIMAD UR8, UR40, UR11, UR6 ;  /* 0x0000000b280872a4 */ /* 0x000fe4000f8e0206 */
[----:B------:R-:W-:Y:S04]  /*4ed0*/  @!UP0 USEL UR4, UR5, UR4, !UP4 ;  /* 0x0000000405048287 */ /* 0x000fe8000e000000 */
[----:B------:R-:W-:Y:S02]  /*4ee0*/  @!UP0 UIMAD UR8, UR7, UR8, UR4 ;  /* 0x00000008070882a4 */ /* 0x000fe4000f8e0204 */
[----:B------:R-:W-:Y:S02]  /*4ef0*/  @!UP0 UIADD3 UR9, UPT, UPT, UR10, -UR4, URZ ;  /* 0x800000040a098290 */ /* 0x000fe4000fffe0ff */
[----:B------:R-:W-:Y:S02]  /*4f00*/  UIADD3 UR4, UPT, UPT, -UR5, URZ, URZ ;  /* 0x000000ff05047290 */ /* 0x000fe4000fffe1ff */
[----:B------:R-:W-:Y:S02]  /*4f10*/  UIADD3 UR7, UPT, UPT, -UR6, URZ, URZ ;  /* 0x000000ff06077290 */ /* 0x000fe4000fffe1ff */
[----:B------:R-:W-:Y:S02]  /*4f20*/  @!UP0 UIMAD UR6, UR9, UR40, UR5 ;  /* 0x00000028090682a4 */ /* 0x000fe4000f8e0205 */
[----:B------:R-:W-:Y:S02]  /*4f30*/  UIMAD UR14, UR15, UR4, UR14 ;  /* 0x000000040f0e72a4 */ /* 0x000fe4000f8e020e */
[----:B------:R-:W-:Y:S01]  /*4f40*/  UIMAD UR13, UR30, UR7, UR13 ;  /* 0x000000071e0d72a4 */ /* 0x000fe2000f8e020d */
[----:B------:R-:W-:Y:S02]  /*4f50*/  @!UP0 UMOV UR5, UR8 ;  /* 0x0000000800058c82 */ /* 0x000fe40008000000 */
[----:B------:R-:W-:Y:S02]  /*4f60*/  UIMAD UR14, UR5, UR15, UR14 ;  /* 0x0000000f050e72a4 */ /* 0x000fe4000f8e020e */
[----:B------:R-:W-:Y:S11]  /*4f70*/  UIMAD UR13, UR6, UR30, UR13 ;  /* 0x0000001e060d72a4 */ /* 0x000ff6000f8e020d */
[----:B------:R-:W-:Y:S01]  /*4f80*/  @!UPT UIADD3 URZ, UPT, UPT, URZ, URZ, URZ ;  /* 0x000000fffffff290 */ /* 0x000fe2000fffe0ff */
.L_x_94:
[----:B------:R-:W4:Y:S01]  /*4f90*/  @!UP2 LDCU.128 UR20, c[0x0][0xb10] ;  /* 0x00016200ff14a7ac */ /* 0x000f220008000c00 */
[C---:B---3--:R-:W-:Y:S02]  /*4fa0*/  ISETP.NE.U32.AND P1, PT, R4.reuse, RZ, PT ;  /* 0x000000ff0400720c */ /* 0x048fe40003f25070 */
[----:B------:R-:W-:Y:S02]  /*4fb0*/  ISETP.NE.U32.AND P0, PT, R4, RZ, PT ;  /* 0x000000ff0400720c */ /* 0x000fe40003f05070 */
[C---:B------:R-:W-:Y:S02]  /*4fc0*/  ISETP.NE.AND.EX P1, PT, R5.reuse, RZ, PT, P1 ;  /* 0x000000ff0500720c */ /* 0x040fe40003f25310 */
[----:B------:R-:W-:Y:S01]  /*4fd0*/  ISETP.NE.AND.EX P0, PT, R5, RZ, PT, P0 ;  /* 0x000000ff0500720c */ /* 0x000fe20003f05300 */
[----:B------:R-:W3:Y:S01]  /*4fe0*/  @!UP2 LDCU UR5, c[0x0][0xb0c] ;  /* 0x00016180ff05a7ac */ /* 0x000ee20008000800 */
[----:B------:R-:W-:Y:S02]  /*4ff0*/  USHF.L.U32 UR11, UR25, 0x7, URZ ;  /* 0x00000007190b7899 */ /* 0x000fe400080006ff */
[----:B------:R-:W-:Y:S02]  /*5000*/  USHF.L.U32 UR10, UR32, 0x6, URZ ;  /* 0x00000006200a7899 */ /* 0x000fe400080006ff */
[----:B----4-:R-:W-:Y:S07]  /*5010*/  UIMAD.WIDE.U32 UR6, UR14, UR20, URZ ;  /* 0x000000140e0672a5 */ /* 0x010fee000f8e00ff */
[----:B------:R-:W-:Y:S01]  /*5020*/  @!UP2 UMOV UR4, UR7 ;  /* 0x000000070004ac82 */ /* 0x000fe20008000000 */
[----:B---3--:R-:W-:Y:S02]  /*5030*/  @!UP2 UISETP.NE.AND UP0, UPT, UR5, 0x1, UPT ;  /* 0x000000010500a88c */ /* 0x008fe4000bf05270 */
[----:B------:R-:W-:Y:S02]  /*5040*/  @!UP2 USHF.R.U32.HI UR4, URZ, UR21, UR4 ;  /* 0x00000015ff04a299 */ /* 0x000fe40008011604 */
[----:B------:R-:W-:Y:S02]  /*5050*/  UIMAD.WIDE.U32 UR6, UR13, UR23, URZ ;  /* 0x000000170d0672a5 */ /* 0x000fe4000f8e00ff */
[----:B------:R-:W-:Y:S02]  /*5060*/  @!UP2 USEL UR8, UR14, UR4, !UP0 ;  /* 0x000000040e08a287 */ /* 0x000fe4000c000000 */
[----:B------:R-:W-:Y:S03]  /*5070*/  @!UP2 UISETP.NE.AND UP0, UPT, UR22, 0x1, UPT ;  /* 0x000000011600a88c */ /* 0x000fe6000bf05270 */
[----:B------:R-:W-:Y:S02]  /*5080*/  @!UP2 UMOV UR6, UR7 ;  /* 0x000000070006ac82 */ /* 0x000fe40008000000 */
[----:B------:R-:W3:Y:S02]  /*5090*/  @!UP2 LDCU UR4, c[0x0][0xb20] ;  /* 0x00016400ff04a7ac */ /* 0x000ee40008000800 */
[----:B---3--:R-:W-:Y:S04]  /*50a0*/  @!UP2 USHF.R.U32.HI UR6, URZ, UR4, UR6 ;  /* 0x00000004ff06a299 */ /* 0x008fe80008011606 */
[----:B------:R-:W-:Y:S04]  /*50b0*/  @!UP2 USEL UR6, UR13, UR6, !UP0 ;  /* 0x000000060d06a287 */ /* 0x000fe8000c000000 */
[----:B------:R-:W-:Y:S02]  /*50c0*/  @!UP2 UIADD3 UR4, UPT, UPT, -UR8, UR6, URZ ;  /* 0x000000060804a290 */ /* 0x000fe4000fffe1ff */
[----:B------:R-:W-:Y:S02]  /*50d0*/  @!UP2 UIADD3 UR6, UPT, UPT, UR8, -UR6, URZ ;  /* 0x800000060806a290 */ /* 0x000fe4000fffe0ff */
[----:B------:R-:W-:Y:S02]  /*50e0*/  @!UP2 UIMAD UR14, UR4, UR5, UR14 ;  /* 0x00000005040ea2a4 */ /* 0x000fe4000f8e020e */
[----:B------:R-:W-:Y:S01]  /*50f0*/  @!UP2 UIMAD UR13, UR6, UR22, UR13 ;  /* 0x00000016060da2a4 */ /* 0x000fe2000f8e020d */
[----:B------:R-:W-:Y:S11]  /*5100*/  BRA.U UP3, `(.L_x_95) ;  /* 0x0000000103107547 */ /* 0x000ff6000b800000 */
[----:B--2---:R-:W-:Y:S04]  /*5110*/  MOV R0, UR37 ;  /* 0x0000002500007c02 */ /* 0x004fe80008000f00 */
[----:B------:R-:W-:Y:S04]  /*5120*/  SHF.L.U32 R9, R0, 0x1f, RZ ;  /* 0x0000001f00097819 */ /* 0x000fe800000006ff */
[----:B------:R-:W2:Y:S02]  /*5130*/  SYNCS.PHASECHK.TRANS64.TRYWAIT P2, [UR24+0xd8], R9 ;  /* 0x0000d809ff0075a7 */ /* 0x000ea40008041118 */
[----:B--2---:R-:W-:Y:S05]  /*5140*/  @!P2 BRA `(.L_x_96) ;  /* 0x000000400024a947 */ /* 0x004fea0003800000 */
.L_x_95:
[----:B------:R-:W-:Y:S05]  /*5150*/  @!P1 BRA `(.L_x_97) ;  /* 0x0000000000309947 */ /* 0x000fea0003800000 */
[----:B------:R-:W-:Y:S01]  /*5160*/  ISETP.NE.U32.AND P1, PT, R2, RZ, PT ;  /* 0x000000ff0200720c */ /* 0x000fe20003f25070 */
[----:B------:R-:W3:Y:S01]  /*5170*/  LDCU.64 UR4, c[0x0][0x358] ;  /* 0x00006b00ff0477ac */ /* 0x000ee20008000a00 */
[----:B------:R-:W-:Y:S02]  /*5180*/  IMAD.MOV.U32 R84, RZ, RZ, 0x1 ;  /* 0x00000001ff547424 */ /* 0x000fe400078e00ff */
[----:B------:R-:W-:Y:S11]  /*5190*/  ISETP.NE.AND.EX P1, PT, R3, RZ, PT, P1 ;  /* 0x000000ff0300720c */ /* 0x000ff60003f25310 */
[----:B------:R-:W-:Y:S02]  /*51a0*/  @!UPT UIADD3 URZ, UPT, UPT, URZ, URZ, URZ ;  /* 0x000000fffffff290 */ /* 0x000fe4000fffe0ff */
[----:B--2---:R-:W2:Y:S01]  /*51b0*/  @P1 LDC.64 R8, c[0x0][0x888] ;  /* 0x00022200ff081b82 */ /* 0x004ea20000000a00 */
[----:B------:R-:W-:Y:S04]  /*51c0*/  @P1 IMAD R0, R4, UR36, RZ ;  /* 0x0000002404001c24 */ /* 0x000fe8000f8e02ff */
[----:B--2---:R-:W-:Y:S04]  /*51d0*/  @P1 IMAD.WIDE R8, R0, 0x4, R8 ;  /* 0x0000000400081825 */ /* 0x004fe800078e0208 */
[----:B------:R-:W-:Y:S01]  /*51e0*/  HFMA2 R0, -RZ, RZ, 0, 5.9604644775390625e-08 ;  /* 0x00000001ff007431 */ /* 0x000fe200000001ff */
[----:B---3-5:R3:W5:Y:S04]  /*51f0*/  @P1 LDG.E R41, desc[UR4][R8.64] ;  /* 0x0000000408291981 */ /* 0x028768000c1e1900 */
[----:B------:R-:W-:Y:S01]  /*5200*/  @!P1 PRMT R84, R0, 0x7610, R84 ;  /* 0x0000761000549816 */ /* 0x000fe20000000054 */
[----:B---3--:R-:W4:Y:S06]  /*5210*/  @!P1 LDC R41, c[0x0][0x880] ;  /* 0x00022000ff299b82 */ /* 0x008f2c0000000800 */
.L_x_97:
[----:B----45:R-:W-:Y:S01]  /*5220*/  @!P0 FSETP.EQ.AND P1, PT, R41, RZ, PT ;  /* 0x000000ff2900820b */ /* 0x030fe20003f22000 */
[----:B------:R-:W-:Y:S01]  /*5230*/  @!UPT UIADD3 URZ, UPT, UPT, URZ, URZ, URZ ;  /* 0x000000fffffff290 */ /* 0x000fe2000fffe0ff */
[----:B------:R-:W-:Y:S11]  /*5240*/  @!P0 BRA `(.L_x_98) ;  /* 0x0000000000188947 */ /* 0x000ff60003800000 */
[----:B------:R-:W-:Y:S02]  /*5250*/  LOP3.LUT P0, RZ, R84, 0xff, RZ, 0xc0, !PT ;  /* 0x000000ff54ff7812 */ /* 0x000fe4000780c0ff */
[----:B------:R-:W-:Y:S04]  /*5260*/  ISETP.NE.U32.AND P1, PT, R2, RZ, PT ;  /* 0x000000ff0200720c */ /* 0x000fe80003f25070 */
[----:B------:R-:W-:Y:S04]  /*5270*/  ISETP.NE.AND.EX P1, PT, R3, RZ, PT, P1 ;  /* 0x000000ff0300720c */ /* 0x000fe80003f25310 */
[----:B------:R-:W-:Y:S03]  /*5280*/  PLOP3.LUT P1, PT, P1, PT, PT, 0x8, 0x80 ;  /* 0x000000000080781c */ /* 0x000fe60000f2e170 */
[----:B------:R-:W-:Y:S11]  /*5290*/  @P0 FSETP.EQ.AND P1, PT, R41, RZ, PT ;  /* 0x000000ff2900020b */ /* 0x000ff60003f22000 */
[----:B------:R-:W-:Y:S02]  /*52a0*/  @!UPT UIADD3 URZ, UPT, UPT, URZ, URZ, URZ ;  /* 0x000000fffffff290 */ /* 0x000fe4000fffe0ff */
.L_x_98:
[----:B------:R-:W-:Y:S01]  /*52b0*/  ULEA UR4, UR12, UR24, 0x3 ;  /* 0x000000180c047291 */ /* 0x000fe2000f8e18ff */
[----:B--2---:R-:W-:Y:S02]  /*52c0*/  SHF.L.U32 R9, R15, 0x1f, RZ ;  /* 0x0000001f0f097819 */ /* 0x004fe400000006ff */
[----:B------:R-:W-:Y:S04]  /*52d0*/  ELECT P0, URZ, PT ;  /* 0x0000000000ff782f */ /* 0x000fe80003800000 */
[----:B------:R-:W-:Y:S02]  /*52e0*/  PLOP3.LUT P1, PT, P1, P0, PT, 0xf2, 0x2f ;  /* 0x00000000002f781c */ /* 0x000fe40000f21e72 */
[----:B------:R-:W2:Y:S11]  /*52f0*/  SYNCS.PHASECHK.TRANS64.TRYWAIT P2, [UR4+0xb8], R9 ;  /* 0x0000b809ff0075a7 */ /* 0x000eb60008041104 */
[----:B------:R-:W-:Y:S05]  /*5300*/  @!P1 IADD3 R8, P0, PT, R16, 0x580, RZ ;  /* 0x0000058010089810 */ /* 0x000fea0007f1e0ff */
[----:B------:R-:W-:Y:S01]  /*5310*/  @!P1 IMAD.X R6, RZ, RZ, R17, P0 ;  /* 0x000000ffff069224 */ /* 0x000fe200000e0611 */
[----:B--2---:R-:W-:Y:S07]  /*5320*/  @!P2 BRA `(.L_x_99) ;  /* 0x0000003c00c4a947 */ /* 0x004fee0003800000 */
.L_x_185:
[----:B------:R-:W3:Y:S01]  /*5330*/  S2UR UR20, SR_CgaCtaId ;  /* 0x00000000001479c3 */ /* 0x000ee20000008800 */
[----:B------:R-:W-:Y:S01]  /*5340*/  @!P1 R2UR UR7, R6 ;  /* 0x00000000060792ca */ /* 0x000fe200000e0000 */
[----:B------:R-:W-:Y:S01]  /*5350*/  UIADD3 UR5, UPT, UPT, UR12, 0x1, URZ ;  /* 0x000000010c057890 */ /* 0x000fe2000fffe0ff */
[----:B------:R-:W-:Y:S01]  /*5360*/  @!P1 R2UR UR6, R8 ;  /* 0x00000000080692ca */ /* 0x000fe200000e0000 */
[----:B------:R-:W-:Y:S01]  /*5370*/  UIADD3 UR9, UPT, UPT, UR4, 0xa0, URZ ;  /* 0x000000a004097890 */ /* 0x000fe2000fffe0ff */
[----:B------:R-:W-:Y:S01]  /*5380*/  @!P1 IMAD.MOV.U32 R6, RZ, RZ, 0x2000 ;  /* 0x00002000ff069424 */ /* 0x000fe200078e00ff */
[----:B------:R-:W-:Y:S01]  /*5390*/  UISETP.NE.AND UP0, UPT, UR5, 0x3, UPT ;  /* 0x000000030500788c */ /* 0x000fe2000bf05270 */
[----:B------:R-:W-:Y:S01]  /*53a0*/  VIADD R14, R14, 0x1 ;  /* 0x000000010e0e7836 */ /* 0x000fe20000000000 */
[----:B------:R-:W-:Y:S01]  /*53b0*/  UMOV UR22, 0x0 ;  /* 0x0000000000167882 */ /* 0x000fe20000000000 */
[----:B------:R-:W-:Y:S05]  /*53c0*/  UMOV UR23, 0x10000000 ;  /* 0x1000000000177882 */ /* 0x000fea0000000000 */
[----:B--2---:R-:W-:Y:S01]  /*53d0*/  IMAD.U32 R9, RZ, RZ, UR7 ;  /* 0x00000007ff097e24 */ /* 0x004fe2000f8e00ff */
[----:B------:R-:W-:Y:S01]  /*53e0*/  USEL UR7, URZ, 0x1, UP0 ;  /* 0x00000001ff077887 */ /* 0x000fe20008000000 */
[----:B------:R-:W-:Y:S01]  /*53f0*/  IMAD.U32 R8, RZ, RZ, UR6 ;  /* 0x00000006ff087e24 */ /* 0x000fe2000f8e00ff */
[----:B------:R-:W-:Y:S02]  /*5400*/  USEL UR6, UR5, URZ, UP0 ;  /* 0x000000ff05067287 */ /* 0x000fe40008000000 */
[----:B------:R-:W-:Y:S01]  /*5410*/  VOTEU.ALL UP0, P1 ;  /* 0x0000000000ff7886 */ /* 0x000fe20000800000 */
[----:B------:R-:W-:Y:S02]  /*5420*/  @!P1 R2UR UR19, R9 ;  /* 0x00000000091392ca */ /* 0x000fe400000e0000 */
[----:B------:R-:W-:Y:S02]  /*5430*/  @!P1 R2UR UR18, R8 ;  /* 0x00000000081292ca */ /* 0x000fe400000e0000 */
[----:B------:R-:W-:Y:S01]  /*5440*/  @!UP0 ULEA UR5, UR12, UR24, 0xd ;  /* 0x000000180c058291 */ /* 0x000fe2000f8e68ff */
[----:B------:R-:W-:Y:S01]  /*5450*/  LOP3.LUT R15, R15, UR7, RZ, 0x3c, !PT ;  /* 0x000000070f0f7c12 */ /* 0x000fe2000f8e3cff */
[----:B---3--:R-:W-:Y:S02]  /*5460*/  UPRMT UR20, UR20, 0x654, UR9 ;  /* 0x0000065414147896 */ /* 0x008fe40008000009 */
[----:B------:R-:W-:Y:S01]  /*5470*/  @!UP0 UIADD3 UR8, UPT, UPT, UR5, 0x200, URZ ;  /* 0x0000020005088890 */ /* 0x000fe2000fffe0ff */
[----:B------:R-:W-:Y:S01]  /*5480*/  SHF.L.U32 R0, R15, 0x1f, RZ ;  /* 0x0000001f0f007819 */ /* 0x000fe200000006ff */
[----:B------:R-:W-:Y:S01]  /*5490*/  VOTEU.ALL UP0, P1 ;  /* 0x0000000000ff7886 */ /* 0x000fe20000800000 */
[----:B------:R-:W-:Y:S01]  /*54a0*/  UMOV UR12, UR36 ;  /* 0x00000024000c7c82 */ /* 0x000fe20008000000 */
[----:B------:R-:W-:Y:S05]  /*54b0*/  ULEA UR5, UR6, UR24, 0x3 ;  /* 0x0000001806057291 */ /* 0x000fea000f8e18ff */
[----:B------:R2:W-:Y:S01]  /*54c0*/  @!UP0 UTMALDG.3D [UR8], [UR18], desc[UR22] ;  /* 0x00001608120085b4 */ /* 0x0005e20008011000 */
[----:B------:R2:W-:Y:S01]  /*54d0*/  @!P1 SYNCS.ARRIVE.TRANS64.RED.A0TR RZ, [UR4+0xa0], R6 ;  /* 0x0000a006ffff99a7 */ /* 0x0005e20008300404 */
[----:B------:R-:W-:Y:S02]  /*54e0*/  SYNCS.ARRIVE.TRANS64.RED.A1T0 RZ, [UR20], RZ ;  /* 0x000000ffffff79a7 */ /* 0x000fe40008100414 */
[----:B------:R-:W3:Y:S02]  /*54f0*/  SYNCS.PHASECHK.TRANS64.TRYWAIT P0, [UR5+0xb8], R0 ;  /* 0x0000b800ff0075a7 */ /* 0x000ee40008001105 */
[----:B--23--:R-:W-:Y:S05]  /*5500*/  @!P0 BRA `(.L_x_100) ;  /* 0x0000003c00648947 */ /* 0x00cfea0003800000 */
.L_x_187:
[----:B------:R-:W3:Y:S01]  /*5510*/  S2UR UR12, SR_CgaCtaId ;  /* 0x00000000000c79c3 */ /* 0x000ee20000008800 */
[----:B------:R-:W-:Y:S01]  /*5520*/  UIADD3 UR9, UPT, UPT, UR5, 0xa0, URZ ;  /* 0x000000a005097890 */ /* 0x000fe2000fffe0ff */
[----:B------:R-:W-:Y:S01]  /*5530*/  @!P1 IADD3 R6, P0, PT, R16, 0x580, RZ ;  /* 0x0000058010069810 */ /* 0x000fe20007f1e0ff */
[----:B------:R-:W-:Y:S01]  /*5540*/  UPLOP3.LUT UP3, UPT, UPT, UPT, UPT, 0x80, 0x8 ;  /* 0x000000000008789c */ /* 0x000fe20003f6f070 */
[----:B------:R-:W-:Y:S01]  /*5550*/  R2UR UR23, R86 ;  /* 0x00000000561772ca */ /* 0x000fe200000e0000 */
[----:B------:R-:W-:Y:S01]  /*5560*/  UMOV UR20, 0x0 ;  /* 0x0000000000147882 */ /* 0x000fe20000000000 */
[----:B------:R-:W-:Y:S01]  /*5570*/  @!P1 R2UR UR7, R6 ;  /* 0x00000000060792ca */ /* 0x000fe200000e0000 */
[----:B--2---:R-:W-:Y:S01]  /*5580*/  @!P1 IMAD.X R0, RZ, RZ, R17, P0 ;  /* 0x000000ffff009224 */ /* 0x004fe200000e0611 */
[----:B------:R-:W-:Y:S01]  /*5590*/  UMOV UR21, 0x10000000 ;  /* 0x1000000000157882 */ /* 0x000fe20000000000 */
[----:B------:R-:W-:Y:S01]  /*55a0*/  VOTEU.ALL UP0, P1 ;  /* 0x0000000000ff7886 */ /* 0x000fe20000800000 */
[----:B------:R-:W-:Y:S02]  /*55b0*/  R2UR UR22, R87 ;  /* 0x00000000571672ca */ /* 0x000fe400000e0000 */
[----:B------:R-:W-:Y:S02]  /*55c0*/  @!P1 R2UR UR4, R0 ;  /* 0x00000000000492ca */ /* 0x000fe400000e0000 */
[----:B------:R-:W-:Y:S01]  /*55d0*/  @!UP0 UIADD3 UR10, UPT, UPT, UR10, 0x20, URZ ;  /* 0x000000200a0a8890 */ /* 0x000fe2000fffe0ff */
[C---:B------:R-:W-:Y:S02]  /*55e0*/  ISETP.NE.AND P0, PT, R14.reuse, 0x2, PT ;  /* 0x000000020e00780c */ /* 0x040fe40003f05270 */
[----:B------:R-:W-:Y:S02]  /*55f0*/  UIADD3 UR32, UPT, UPT, UR13, UR23, URZ ;  /* 0x000000170d207290 */ /* 0x000fe4000fffe0ff */
[----:B------:R-:W-:Y:S01]  /*5600*/  IMAD.U32 R8, RZ, RZ, UR7 ;  /* 0x00000007ff087e24 */ /* 0x000fe2000f8e00ff */
[----:B------:R-:W-:Y:S02]  /*5610*/  SEL R0, RZ, 0x1, P0 ;  /* 0x00000001ff007807 */ /* 0x000fe40000000000 */
[----:B------:R-:W-:Y:S01]  /*5620*/  SEL R14, R14, RZ, P0 ;  /* 0x000000ff0e0e7207 */ /* 0x000fe20000000000 */
[----:B------:R-:W-:Y:S01]  /*5630*/  UIADD3 UR25, UPT, UPT, UR14, UR22, URZ ;  /* 0x000000160e197290 */ /* 0x000fe2000fffe0ff */
[----:B------:R-:W-:Y:S01]  /*5640*/  @!P1 R2UR UR18, R8 ;  /* 0x00000000081292ca */ /* 0x000fe200000e0000 */
[----:B------:R-:W-:Y:S01]  /*5650*/  IMAD.U32 R9, RZ, RZ, UR4 ;  /* 0x00000004ff097e24 */ /* 0x000fe2000f8e00ff */
[----:B------:R-:W-:Y:S01]  /*5660*/  @!UP0 ULEA UR4, UR6, UR24, 0xd ;  /* 0x0000001806048291 */ /* 0x000fe2000f8e68ff */
[----:B------:R-:W-:Y:S03]  /*5670*/  LOP3.LUT R13, R13, R0, RZ, 0x3c, !PT ;  /* 0x000000000d0d7212 */ /* 0x000fe600078e3cff */
[----:B------:R-:W-:Y:S01]  /*5680*/  @!P1 R2UR UR19, R9 ;  /* 0x00000000091392ca */ /* 0x000fe200000e0000 */
[----:B------:R-:W-:Y:S02]  /*5690*/  @!UP0 UIADD3 UR8, UPT, UPT, UR4, 0x200, URZ ;  /* 0x0000020004088890 */ /* 0x000fe4000fffe0ff */
[----:B---3--:R-:W-:Y:S01]  /*56a0*/  UPRMT UR4, UR12, 0x654, UR9 ;  /* 0x000006540c047896 */ /* 0x008fe20008000009 */
[----:B------:R-:W-:Y:S02]  /*56b0*/  VOTEU.ALL UP0, P1 ;  /* 0x0000000000ff7886 */ /* 0x000fe40000800000 */
[----:B------:R-:W-:Y:S01]  /*56c0*/  UMOV UR12, UR36 ;  /* 0x00000024000c7c82 */ /* 0x000fe20008000000 */
[----:B------:R-:W-:Y:S06]  /*56d0*/  UMOV UR36, UR26 ;  /* 0x0000001a00247c82 */ /* 0x000fec0008000000 */
[----:B------:R2:W-:Y:S01]  /*56e0*/  @!UP0 UTMALDG.3D [UR8], [UR18], desc[UR20] ;  /* 0x00001408120085b4 */ /* 0x0005e20008011000 */
[----:B------:R4:W-:Y:S01]  /*56f0*/  @!P1 SYNCS.ARRIVE.TRANS64.RED.A0TR RZ, [UR5+0xa0], R7 ;  /* 0x0000a007ffff99a7 */ /* 0x0009e20008300405 */
[----:B------:R-:W-:Y:S01]  /*5700*/  SYNCS.ARRIVE.TRANS64.RED.A1T0 RZ, [UR4], RZ ;  /* 0x000000ffffff79a7 */ /* 0x000fe20008100404 */
[----:B------:R-:W-:Y:S04]  /*5710*/  UIADD3 UR4, UPT, UPT, UR6, 0x1, URZ ;  /* 0x0000000106047890 */ /* 0x000fe8000fffe0ff */
[----:B------:R-:W-:Y:S04]  /*5720*/  UISETP.NE.AND UP0, UPT, UR4, 0x3, UPT ;  /* 0x000000030400788c */ /* 0x000fe8000bf05270 */
[----:B------:R-:W-:Y:S06]  /*5730*/  USEL UR5, URZ, 0x1, UP0 ;  /* 0x00000001ff057887 */ /* 0x000fec0008000000 */
[----:B------:R-:W-:Y:S01]  /*5740*/  LOP3.LUT R15, R15, UR5, RZ, 0x3c, !PT ;  /* 0x000000050f0f7c12 */ /* 0x000fe2000f8e3cff */
[----:B--2---:R-:W-:Y:S01]  /*5750*/  USEL UR12, UR4, URZ, UP0 ;  /* 0x000000ff040c7287 */ /* 0x004fe20008000000 */
[----:B------:R-:W-:Y:S11]  /*5760*/  BRA.U UP1, `(.L_x_101) ;  /* 0xfffffff101e87547 */ /* 0x000ff6000b83ffff */
[----:B------:R-:W-:Y:S01]  /*5770*/  UIADD3 UR24, UPT, UPT, UR24, 0xb8, URZ ;  /* 0x000000b818187890 */ /* 0x000fe2000fffe0ff */
[----:B------:R-:W-:-:S03]  /*5780*/  SHF.L.U32 R3, R15, 0x1f, RZ ;  /* 0x0000001f0f037819 */ /* 0x000fc600000006ff */
[----:B------:R-:W-:-:S09]  /*5790*/  ULEA UR4, UR12, UR24, 0x3 ;  /* 0x000000180c047291 */ /* 0x000fd2000f8e18ff */
[----:B------:R-:W2:Y:S02]  /*57a0*/  SYNCS.PHASECHK.TRANS64.TRYWAIT P0, [UR4], R3 ;  /* 0x00000003ff0075a7 */ /* 0x000ea40008001104 */
[----:B--2---:R-:W-:Y:S05]  /*57b0*/  @!P0 BRA `(.L_x_102) ;  /* 0x0000003800d08947 */ /* 0x004fea0003800000 */
.L_x_189:
[----:B------:R-:W-:-:S04]  /*57c0*/  UIADD3 UR4, UPT, UPT, UR12, 0x1, URZ ;  /* 0x000000010c047890 */ /* 0x000fc8000fffe0ff */
[----:B------:R-:W-:-:S04]  /*57d0*/  UISETP.NE.AND UP0, UPT, UR4, 0x3, UPT ;  /* 0x000000030400788c */ /* 0x000fc8000bf05270 */
[----:B------:R-:W-:Y:S02]  /*57e0*/  USEL UR6, URZ, 0x1, UP0 ;  /* 0x00000001ff067887 */ /* 0x000fe40008000000 */
[----:B------:R-:W-:-:S04]  /*57f0*/  USEL UR4, UR4, URZ, UP0 ;  /* 0x000000ff04047287 */ /* 0x000fc80008000000 */
[----:B------:R-:W-:Y:S01]  /*5800*/  ULEA UR5, UR4, UR24, 0x3 ;  /* 0x0000001804057291 */ /* 0x000fe2000f8e18ff */
[----:B------:R-:W-:-:S04]  /*5810*/  LOP3.LUT R15, R15, UR6, RZ, 0x3c, !PT ;  /* 0x000000060f0f7c12 */ /* 0x000fc8000f8e3cff */
[----:B--2---:R-:W-:-:S04]  /*5820*/  SHF.L.U32 R3, R15, 0x1f, RZ ;  /* 0x0000001f0f037819 */ /* 0x004fc800000006ff */
[----:B------:R-:W2:Y:S02]  /*5830*/  SYNCS.PHASECHK.TRANS64.TRYWAIT P0, [UR5], R3 ;  /* 0x00000003ff0075a7 */ /* 0x000ea40008001105 */
[----:B--2---:R-:W-:Y:S05]  /*5840*/  @!P0 BRA `(.L_x_103) ;  /* 0x0000003800c48947 */ /* 0x004fea0003800000 */
.L_x_191:
[----:B------:R-:W-:-:S04]  /*5850*/  UIADD3 UR4, UPT, UPT, UR4, 0x1, URZ ;  /* 0x0000000104047890 */ /* 0x000fc8000fffe0ff */
[----:B------:R-:W-:-:S04]  /*5860*/  UISETP.NE.AND UP0, UPT, UR4, 0x3, UPT ;  /* 0x000000030400788c */ /* 0x000fc8000bf05270 */
[----:B------:R-:W-:Y:S02]  /*5870*/  USEL UR5, URZ, 0x1, UP0 ;  /* 0x00000001ff057887 */ /* 0x000fe40008000000 */
[----:B------:R-:W-:-:S04]  /*5880*/  USEL UR4, UR4, URZ, UP0 ;  /* 0x000000ff04047287 */ /* 0x000fc80008000000 */
[----:B------:R-:W-:Y:S01]  /*5890*/  ULEA UR4, UR4, UR24, 0x3 ;  /* 0x0000001804047291 */ /* 0x000fe2000f8e18ff */
[----:B--2---:R-:W-:-:S04]  /*58a0*/  LOP3.LUT R3, R15, UR5, RZ, 0x3c, !PT ;  /* 0x000000050f037c12 */ /* 0x004fc8000f8e3cff */
[----:B------:R-:W-:Y:S01]  /*58b0*/  SHF.L.U32 R3, R3, 0x1f, RZ ;  /* 0x0000001f03037819 */ /* 0x000fe200000006ff */
[----:B------:R-:W-:-:S07]  /*58c0*/  IMAD.U32 R0, RZ, RZ, UR4 ;  /* 0x00000004ff007e24 */ /* 0x000fce000f8e00ff */
.L_x_104:
[----:B--2---:R2:W3:Y:S02]  /*58d0*/  SYNCS.PHASECHK.TRANS64.TRYWAIT P0, [R0+URZ], R3 ;  /* 0x00000003000075a7 */ /* 0x0044e400080011ff */
[----:B---3--:R-:W-:Y:S05]  /*58e0*/  @!P0 NANOSLEEP.SYNCS 0x989680 ;  /* 0x009896800000895d */ /* 0x008fea0003900000 */
[----:B------:R-:W3:Y:S02]  /*58f0*/  @!P0 SYNCS.PHASECHK.TRANS64 P0, [R0+URZ], R3 ;  /* 0x00000003000085a7 */ /* 0x000ee400080010ff */
[----:B-1-3--:R-:W-:Y:S05]  /*5900*/  @P0 EXIT ;  /* 0x000000000000094d */ /* 0x00afea0003800000 */
[----:B------:R-:W-:Y:S05]  /*5910*/  BRA `(.L_x_104) ;  /* 0xfffffffc00ec7947 */ /* 0x000fea000383ffff */
.L_x_92:
[----:B------:R-:W-:-:S06]  /*5920*/  UISETP.GE.AND UP0, UPT, UR13, 0x4, UPT ;  /* 0x000000040d00788c */ /* 0x000fcc000bf06270 */
[----:B------:R-:W-:-:S13]  /*5930*/  PLOP3.LUT P0, PT, PT, PT, UP0, 0x80, 0x8 ;  /* 0x000000000008781c */ /* 0x000fda0003f0f008 */
[----:B------:R-:W-:Y:S05]  /*5940*/  @!P0 EXIT ;  /* 0x000000000000894d */ /* 0x000fea0003800000 */
[----:B------:R-:W1:Y:S08]  /*5950*/  S2UR UR4, SR_CgaCtaId ;  /* 0x00000000000479c3 */ /* 0x000e700000008800 */
[----:B------:R-:W-:Y:S01]  /*5960*/  BAR.SYNC.DEFER_BLOCKING 0x6, 0xa0 ;  /* 0x0182800000007b1d */ /* 0x000fe20000010000 */
[C---:B------:R-:W-:Y:S01]  /*5970*/  IMAD.SHL.U32 R2, R92.reuse, 0x20, RZ ;  /* 0x000000205c027824 */ /* 0x040fe200078e00ff */
[C---:B------:R-:W-:Y:S01]  /*5980*/  LOP3.LUT R93, R92.reuse, 0x2, RZ, 0xc0, !PT ;  /* 0x000000025c5d7812 */ /* 0x040fe200078ec0ff */
[C---:B------:R-:W-:Y:S01]  /*5990*/  IMAD.SHL.U32 R97, R92.reuse, 0x4, RZ ;  /* 0x000000045c617824 */ /* 0x040fe200078e00ff */
[C---:B------:R-:W-:Y:S01]  /*59a0*/  LOP3.LUT R98, R92.reuse, 0x60, RZ, 0xc0, !PT ;  /* 0x000000605c627812 */ /* 0x040fe200078ec0ff */
[----:B------:R-:W-:Y:S01]  /*59b0*/  IMAD.U32 R37, R92, 0x10000, RZ ;  /* 0x000100005c257824 */ /* 0x000fe200078e00ff */
[----:B------:R-:W-:-:S02]  /*59c0*/  UMOV UR47, 0x400 ;  /* 0x00000400002f7882 */ /* 0x000fc40000000000 */
[----:B------:R-:W2:Y:S01]  /*59d0*/  LDC.64 R78, c[0x0][0x8b0] ;  /* 0x00022c00ff4e7b82 */ /* 0x000ea20000000a00 */
[----:B------:R-:W-:Y:S01]  /*59e0*/  LOP3.LUT R4, R2, 0xc0, RZ, 0xc0, !PT ;  /* 0x000000c002047812 */ /* 0x000fe200078ec0ff */
[----:B------:R-:W-:Y:S01]  /*59f0*/  HFMA2 R36, -RZ, RZ, 0, 0 ;  /* 0x00000000ff247431 */ /* 0x000fe200000001ff */
[----:B------:R-:W-:Y:S02]  /*5a00*/  LOP3.LUT R92, R92, 0x4, RZ, 0xc0, !PT ;  /* 0x000000045c5c7812 */ /* 0x000fe400078ec0ff */
[----:B------:R-:W-:Y:S02]  /*5a10*/  CS2R R94, SRZ ;  /* 0x00000000005e7805 */ /* 0x000fe4000001ff00 */
[----:B------:R-:W-:Y:S01]  /*5a20*/  LOP3.LUT R97, R4, 0x18, R97, 0xf8, !PT ;  /* 0x0000001804617812 */ /* 0x000fe200078ef861 */
[----:B------:R-:W-:Y:S01]  /*5a30*/  IMAD.MOV.U32 R91, RZ, RZ, RZ ;  /* 0x000000ffff5b7224 */ /* 0x000fe200078e00ff */
[----:B------:R-:W-:Y:S01]  /*5a40*/  LOP3.LUT R37, R37, 0x600000, RZ, 0xc0, !PT ;  /* 0x0060000025257812 */ /* 0x000fe200078ec0ff */
[----:B------:R-:W3:Y:S01]  /*5a50*/  LDC.64 R76, c[0x0][0x8a8] ;  /* 0x00022a00ff4c7b82 */ /* 0x000ee20000000a00 */
[C---:B------:R-:W-:Y:S01]  /*5a60*/  IADD3 R96, PT, PT, -R92.reuse, 0x2, RZ ;  /* 0x000000025c607810 */ /* 0x040fe20007ffe1ff */
[----:B------:R-:W-:Y:S01]  /*5a70*/  IMAD.MOV R93, RZ, RZ, -R93 ;  /* 0x000000ffff5d7224 */ /* 0x000fe200078e0a5d */
[----:B------:R-:W-:Y:S01]  /*5a80*/  LOP3.LUT R97, R97, 0xf20, R2, 0xf8, !PT ;  /* 0x00000f2061617812 */ /* 0x000fe200078ef802 */
[----:B------:R-:W4:Y:S01]  /*5a90*/  LDCU UR62, c[0x0][0x370] ;  /* 0x00006e00ff3e77ac */ /* 0x000f220008000800 */
[----:B------:R-:W-:Y:S01]  /*5aa0*/  IADD3 R92, PT, PT, -R92, RZ, RZ ;  /* 0x000000ff5c5c7210 */ /* 0x000fe20007ffe1ff */
[----:B------:R-:W-:Y:S01]  /*5ab0*/  IMAD.SHL.U32 R96, R96, 0x10, RZ ;  /* 0x0000001060607824 */ /* 0x000fe200078e00ff */
[----:B-1----:R-:W-:Y:S01]  /*5ac0*/  ULEA UR47, UR4, UR47, 0x18 ;  /* 0x0000002f042f7291 */ /* 0x002fe2000f8ec0ff */
[----:B------:R-:W1:Y:S01]  /*5ad0*/  LDCU.64 UR4, c[0x0][0x890] ;  /* 0x00011200ff0477ac */ /* 0x000e620008000a00 */
[----:B------:R-:W-:Y:S01]  /*5ae0*/  UMOV UR54, 0x1 ;  /* 0x0000000100367882 */ /* 0x000fe20000000000 */
[----:B------:R-:W-:Y:S01]  /*5af0*/  UMOV UR46, URZ ;  /* 0x000000ff002e7c82 */ /* 0x000fe20008000000 */
[----:B------:R-:W2:Y:S05]  /*5b00*/  LDCU UR41, c[0x0][0xb0c] ;  /* 0x00016180ff2977ac */ /* 0x000eaa0008000800 */
[----:B------:R-:W4:Y:S01]  /*5b10*/  LDS R0, [UR47+0x190] ;  /* 0x0001902fff007984 */ /* 0x000f220008000800 */
[----:B------:R-:W2:Y:S01]  /*5b20*/  LDCU UR39, c[0x0][0xb30] ;  /* 0x00016600ff2777ac */ /* 0x000ea20008000800 */
[----:B------:R-:W2:Y:S01]  /*5b30*/  LDCU.64 UR60, c[0x0][0x888] ;  /* 0x00011100ff3c77ac */ /* 0x000ea20008000a00 */
[----:B-1----:R-:W-:Y:S01]  /*5b40*/  IMAD.U32 R100, RZ, RZ, UR4 ;  /* 0x00000004ff647e24 */ /* 0x002fe2000f8e00ff */
[----:B------:R-:W-:Y:S01]  /*5b50*/  UIADD3 UR4, UPT, UPT, UR47, 0x200, URZ ;  /* 0x000002002f047890 */ /* 0x000fe2000fffe0ff */
[----:B------:R-:W-:Y:S01]  /*5b60*/  IMAD.U32 R99, RZ, RZ, UR5 ;  /* 0x00000005ff637e24 */ /* 0x000fe2000f8e00ff */
[----:B------:R-:W1:Y:S04]  /*5b70*/  LDCU.64 UR42, c[0x0][0xb28] ;  /* 0x00016500ff2a77ac */ /* 0x000e680008000a00 */
[----:B------:R-:W-:Y:S01]  /*5b80*/  LEA R97, R97, UR4, 0x1 ;  /* 0x0000000461617c11 */ /* 0x000fe2000f8e08ff */
[----:B------:R-:W1:Y:S01]  /*5b90*/  LDCU.128 UR56, c[0x0][0xb10] ;  /* 0x00016200ff3877ac */ /* 0x000e620008000c00 */
[----:B------:R-:W1:Y:S01]  /*5ba0*/  LDCU UR55, c[0x0][0x374] ;  /* 0x00006e80ff3777ac */ /* 0x000e620008000800 */
[----:B------:R-:W-:Y:S01]  /*5bb0*/  UMOV UR53, URZ ;  /* 0x000000ff00357c82 */ /* 0x000fe20008000000 */
[----:B------:R-:W-:Y:S01]  /*5bc0*/  UMOV UR52, URZ ;  /* 0x000000ff00347c82 */ /* 0x000fe20008000000 */
[----:B----4-:R-:W-:-:S02]  /*5bd0*/  IMAD.IADD R37, R0, 0x1, R37 ;  /* 0x0000000100257824 */ /* 0x010fc400078e0225 */
[----:B-123--:R-:W-:-:S07]  /*5be0*/  IMAD.U32 R0, RZ, RZ, UR4 ;  /* 0x00000004ff007e24 */ /* 0x00efce000f8e00ff */
.L_x_135:
[C---:B------:R-:W-:Y:S02]  /*5bf0*/  LEA R3, R91.reuse, UR47, 0x3 ;  /* 0x0000002f5b037c11 */ /* 0x040fe4000f8e18ff */
[----:B------:R-:W-:Y:S02]  /*5c00*/  SHF.L.U32 R0, R94, 0x1f, RZ ;  /* 0x0000001f5e007819 */ /* 0x000fe400000006ff */
[----:B------:R-:W-:Y:S02]  /*5c10*/  LEA R5, R91, UR47, 0x4 ;  /* 0x0000002f5b057c11 */ /* 0x000fe4000f8e20ff */
[----:B-1----:R-:W1:Y:S02]  /*5c20*/  SYNCS.PHASECHK.TRANS64.TRYWAIT P0, [R3+URZ+0xe0], R0 ;  /* 0x0000e000030075a7 */ /* 0x002e6400080011ff */
[----:B-1----:R-:W-:Y:S05]  /*5c30*/  @!P0 BRA `(.L_x_105) ;  /* 0x0000003400e08947 */ /* 0x002fea0003800000 */
.L_x_192:
        /* <DEDUP_REMOVED lines=8> */
[----:B--2---:R-:W-:Y:S11]  /*5cc0*/  LOP3.LUT P0, RZ, R6, 0x1, RZ, 0xc0, !PT ;  /* 0x0000000106ff7812 */ /* 0x004ff6000780c0ff */
[----:B------:R-:W-:Y:S02]  /*5cd0*/  @!UPT UIADD3 URZ, UPT, UPT, URZ, URZ, URZ ;  /* 0x000000fffffff290 */ /* 0x000fe4000fffe0ff */
[----:B---3--:R-:W-:Y:S01]  /*5ce0*/  VOTEU.ANY UP1, P0 ;  /* 0x0000000000ff7886 */ /* 0x008fe20000020100 */
[----:B------:R-:W-:Y:S01]  /*5cf0*/  PLOP3.LUT P0, PT, PT, PT, UP1, 0x80, 0x8 ;  /* 0x000000000008781c */ /* 0x000fe20003f0f018 */
[----:B------:R-:W-:Y:S06]  /*5d00*/  UP2UR UR4, UPR, URZ, 0x2 ;  /* 0x00000002ff047883 */ /* 0x000fec0008000000 */
[----:B------:R-:W-:Y:S06]  /*5d10*/  IMAD.U32 R101, RZ, RZ, UR4 ;  /* 0x00000004ff657e24 */ /* 0x000fec000f8e00ff */
[----:B-1----:R-:W-:Y:S02]  /*5d20*/  @P0 SHF.R.U32.HI R0, RZ, 0x10, R5 ;  /* 0x00000010ff000819 */ /* 0x002fe40000011605 */
        /* <DEDUP_REMOVED lines=12> */
[----:B------:R-:W2:Y:S01]  /*5df0*/  LDCU UR12, c[0x0][0xb20] ;  /* 0x00016400ff0c77ac */ /* 0x000ea20008000800 */
[----:B------:R-:W-:Y:S02]  /*5e00*/  UIMAD.WIDE.U32 UR4, UR55, UR59, URZ ;  /* 0x0000003b370472a5 */ /* 0x000fe4000f8e00ff */
[----:B------:R-:W-:Y:S02]  /*5e10*/  UIMAD.WIDE.U32 UR6, UR62, UR56, URZ ;  /* 0x000000383e0672a5 */ /* 0x000fe4000f8e00ff */
[----:B------:R-:W-:Y:S02]  /*5e20*/  UISETP.NE.AND UP0, UPT, UR58, 0x1, UPT ;  /* 0x000000013a00788c */ /* 0x000fe4000bf05270 */
[----:B------:R-:W-:Y:S02]  /*5e30*/  UIMAD.WIDE.U32 UR8, UR37, UR59, URZ ;  /* 0x0000003b250872a5 */ /* 0x000fe4000f8e00ff */
[----:B------:R-:W-:Y:S02]  /*5e40*/  UIMAD.WIDE.U32 UR10, UR38, UR56, URZ ;  /* 0x00000038260a72a5 */ /* 0x000fe4000f8e00ff */
[----:B------:R-:W-:Y:S02]  /*5e50*/  UISETP.NE.AND UP1, UPT, UR41, 0x1, UPT ;  /* 0x000000012900788c */ /* 0x000fe4000bf25270 */
[----:B------:R-:W-:Y:S01]  /*5e60*/  UISETP.NE.AND UP2, UPT, UR40, 0x1, UPT ;  /* 0x000000012800788c */ /* 0x000fe2000bf45270 */
[----:B------:R-:W-:Y:S02]  /*5e70*/  UMOV UR4, UR5 ;  /* 0x0000000500047c82 */ /* 0x000fe40008000000 */
[----:B--2---:R-:W-:Y:S03]  /*5e80*/  USHF.R.U32.HI UR5, URZ, UR12, UR4 ;  /* 0x0000000cff057299 */ /* 0x004fe60008011604 */
[----:B------:R-:W-:Y:S02]  /*5e90*/  UMOV UR4, UR7 ;  /* 0x0000000700047c82 */ /* 0x000fe40008000000 */
[----:B------:R-:W-:Y:S02]  /*5ea0*/  USHF.R.U32.HI UR7, URZ, UR57, UR4 ;  /* 0x00000039ff077299 */ /* 0x000fe40008011604 */
[----:B------:R-:W-:Y:S02]  /*5eb0*/  USEL UR4, UR55, UR5, !UP0 ;  /* 0x0000000537047287 */ /* 0x000fe4000c000000 */
[----:B------:R-:W-:Y:S01]  /*5ec0*/  USEL UR7, UR62, UR7, !UP1 ;  /* 0x000000073e077287 */ /* 0x000fe2000c800000 */
[----:B------:R-:W-:Y:S01]  /*5ed0*/  UMOV UR5, UR9 ;  /* 0x0000000900057c82 */ /* 0x000fe20008000000 */
[----:B------:R-:W-:Y:S02]  /*5ee0*/  UIMAD.WIDE.U32 UR8, UR4, UR42, URZ ;  /* 0x0000002a040872a5 */ /* 0x000fe4000f8e00ff */
[----:B------:R-:W-:Y:S03]  /*5ef0*/  USHF.R.U32.HI UR6, URZ, UR12, UR5 ;  /* 0x0000000cff067299 */ /* 0x000fe60008011605 */
[----:B------:R-:W-:Y:S01]  /*5f00*/  UMOV UR5, UR11 ;  /* 0x0000000b00057c82 */ /* 0x000fe20008000000 */
[----:B------:R-:W-:Y:S02]  /*5f10*/  UIMAD.WIDE.U32 UR10, UR7, UR42, URZ ;  /* 0x0000002a070a72a5 */ /* 0x000fe4000f8e00ff */
[----:B------:R-:W-:Y:S02]  /*5f20*/  USHF.R.U32.HI UR12, URZ, UR57, UR5 ;  /* 0x00000039ff0c7299 */ /* 0x000fe40008011605 */
[----:B------:R-:W-:Y:S01]  /*5f30*/  USEL UR6, UR37, UR6, !UP0 ;  /* 0x0000000625067287 */ /* 0x000fe2000c000000 */
[----:B------:R-:W-:Y:S02]  /*5f40*/  UMOV UR5, UR9 ;  /* 0x0000000900057c82 */ /* 0x000fe40008000000 */
[----:B------:R-:W-:Y:S01]  /*5f50*/  UMOV UR10, UR11 ;  /* 0x0000000b000a7c82 */ /* 0x000fe20008000000 */
[----:B------:R-:W-:Y:S02]  /*5f60*/  @UP2 USHF.R.U32.HI UR4, URZ, UR43, UR5 ;  /* 0x0000002bff042299 */ /* 0x000fe40008011605 */
[----:B------:R-:W-:Y:S02]  /*5f70*/  @UP2 USHF.R.U32.HI UR7, URZ, UR43, UR10 ;  /* 0x0000002bff072299 */ /* 0x000fe4000801160a */
[----:B------:R-:W-:Y:S02]  /*5f80*/  UIMAD UR4, UR40, UR4, URZ ;  /* 0x00000004280472a4 */ /* 0x000fe4000f8e02ff */
[----:B------:R-:W-:Y:S02]  /*5f90*/  UIMAD.WIDE.U32 UR10, UR6, UR42, URZ ;  /* 0x0000002a060a72a5 */ /* 0x000fe4000f8e00ff */
[----:B------:R-:W-:Y:S02]  /*5fa0*/  USEL UR5, UR38, UR12, !UP1 ;  /* 0x0000000c26057287 */ /* 0x000fe4000c800000 */
[----:B------:R-:W-:Y:S02]  /*5fb0*/  UIMAD UR8, UR40, UR7, URZ ;  /* 0x00000007280872a4 */ /* 0x000fe4000f8e02ff */
[----:B------:R-:W-:Y:S03]  /*5fc0*/  UISETP.GE.AND UP0, UPT, UR6, UR4, UPT ;  /* 0x000000040600728c */ /* 0x000fe6000bf06270 */
[----:B------:R-:W-:Y:S01]  /*5fd0*/  UMOV UR4, UR11 ;  /* 0x0000000b00047c82 */ /* 0x000fe20008000000 */
[----:B------:R-:W-:Y:S02]  /*5fe0*/  UISETP.GE.OR UP0, UPT, UR5, UR8, UP0 ;  /* 0x000000080500728c */ /* 0x000fe40008706670 */
[----:B------:R-:W-:Y:S02]  /*5ff0*/  USHF.R.U32.HI UR4, URZ, UR43, UR4 ;  /* 0x0000002bff047299 */ /* 0x000fe40008011604 */
[----:B------:R-:W-:Y:S02]  /*6000*/  UIMAD.WIDE.U32 UR8, UR5, UR42, URZ ;  /* 0x0000002a050872a5 */ /* 0x000fe4000f8e00ff */
[----:B------:R-:W-:Y:S02]  /*6010*/  USEL UR11, UR6, UR4, !UP2 ;  /* 0x00000004060b7287 */ /* 0x000fe4000d000000 */
[----:B------:R-:W-:Y:S02]  /*6020*/  UIADD3 UR8, UPT, UPT, -UR5, URZ, URZ ;  /* 0x000000ff05087290 */ /* 0x000fe4000fffe1ff */
[----:B------:R-:W-:Y:S01]  /*6030*/  UIADD3 UR10, UPT, UPT, -UR11, URZ, URZ ;  /* 0x000000ff0b0a7290 */ /* 0x000fe2000fffe1ff */
[----:B------:R-:W-:Y:S01]  /*6040*/  @!UP0 UMOV UR4, UR9 ;  /* 0x0000000900048c82 */ /* 0x000fe20008000000 */
[----:B------:R-:W-:Y:S02]  /*6050*/  UIADD3 UR9, UPT, UPT, -UR6, URZ, URZ ;  /* 0x000000ff06097290 */ /* 0x000fe4000fffe1ff */
[----:B------:R-:W-:Y:S02]  /*6060*/  @!UP0 USHF.R.U32.HI UR4, URZ, UR43, UR4 ;  /* 0x0000002bff048299 */ /* 0x000fe40008011604 */
[----:B------:R-:W-:Y:S02]  /*6070*/  UIMAD UR10, UR40, UR10, UR6 ;  /* 0x0000000a280a72a4 */ /* 0x000fe4000f8e0206 */
[----:B------:R-:W-:Y:S04]  /*6080*/  @!UP0 USEL UR4, UR5, UR4, !UP2 ;  /* 0x0000000405048287 */ /* 0x000fe8000d000000 */
[----:B------:R-:W-:Y:S02]  /*6090*/  @!UP0 UIMAD UR10, UR7, UR10, UR4 ;  /* 0x0000000a070a82a4 */ /* 0x000fe4000f8e0204 */
[----:B------:R-:W-:Y:S02]  /*60a0*/  @!UP0 UIADD3 UR11, UPT, UPT, UR11, -UR4, URZ ;  /* 0x800000040b0b8290 */ /* 0x000fe4000fffe0ff */
[----:B------:R-:W-:Y:S02]  /*60b0*/  UIMAD UR7, UR41, UR8, UR38 ;  /* 0x00000008290772a4 */ /* 0x000fe4000f8e0226 */
[----:B------:R-:W-:Y:S02]  /*60c0*/  @!UP0 UIMAD UR6, UR11, UR40, UR5 ;  /* 0x000000280b0682a4 */ /* 0x000fe4000f8e0205 */
[----:B------:R-:W-:Y:S01]  /*60d0*/  UIMAD UR4, UR58, UR9, UR37 ;  /* 0x000000093a0472a4 */ /* 0x000fe2000f8e0225 */
[----:B------:R-:W-:Y:S02]  /*60e0*/  @!UP0 UMOV UR5, UR10 ;  /* 0x0000000a00058c82 */ /* 0x000fe40008000000 */
[----:B------:R-:W-:Y:S02]  /*60f0*/  UIMAD UR38, UR5, UR41, UR7 ;  /* 0x00000029052672a4 */ /* 0x000fe4000f8e0207 */
[----:B------:R-:W-:Y:S11]  /*6100*/  UIMAD UR37, UR6, UR58, UR4 ;  /* 0x0000003a062572a4 */ /* 0x000ff6000f8e0204 */
[----:B------:R-:W-:Y:S01]  /*6110*/  @!UPT UIADD3 URZ, UPT, UPT, URZ, URZ, URZ ;  /* 0x000000fffffff290 */ /* 0x000fe2000fffe0ff */
.L_x_106:
[----:B------:R-:W-:Y:S01]  /*6120*/  UISETP.NE.AND UP0, UPT, UR39, 0x1, UPT ;  /* 0x000000012700788c */ /* 0x000fe2000bf05270 */
[----:B------:R-:W-:Y:S01]  /*6130*/  IADD3 R91, PT, PT, R91, 0x1, RZ ;  /* 0x000000015b5b7810 */ /* 0x000fe20007ffe0ff */
[----:B------:R-:W-:Y:S02]  /*6140*/  UIADD3 UR11, UPT, UPT, UR47, 0x200, URZ ;  /* 0x000002002f0b7890 */ /* 0x000fe4000fffe0ff */
[----:B------:R-:W-:Y:S02]  /*6150*/  USHF.L.U32 UR50, UR25, 0x7, URZ ;  /* 0x0000000719327899 */ /* 0x000fe400080006ff */
[----:B------:R-:W-:Y:S05]  /*6160*/  USHF.L.U32 UR49, UR32, 0x6, URZ ;  /* 0x0000000620317899 */ /* 0x000fea00080006ff */
[----:B------:R-:W2:Y:S01]  /*6170*/  @!UP0 LDCU.128 UR12, c[0x0][0xb10] ;  /* 0x00016200ff0c87ac */ /* 0x000ea20008000c00 */
[----:B------:R-:W3:Y:S01]  /*6180*/  @!UP0 LDCU UR5, c[0x0][0xb0c] ;  /* 0x00016180ff0587ac */ /* 0x000ee20008000800 */
[----:B------:R-:W4:Y:S01]  /*6190*/  @!UP0 LDCU UR10, c[0x0][0xb20] ;  /* 0x00016400ff0a87ac */ /* 0x000f220008000800 */
[----:B--2---:R-:W-:Y:S02]  /*61a0*/  UIMAD.WIDE.U32 UR8, UR38, UR12, URZ ;  /* 0x0000000c260872a5 */ /* 0x004fe4000f8e00ff */
[----:B------:R-:W-:Y:S02]  /*61b0*/  UIMAD.WIDE.U32 UR6, UR37, UR15, URZ ;  /* 0x0000000f250672a5 */ /* 0x000fe4000f8e00ff */
[----:B------:R-:W-:Y:S03]  /*61c0*/  @!UP0 UISETP.NE.AND UP1, UPT, UR14, 0x1, UPT ;  /* 0x000000010e00888c */ /* 0x000fe6000bf25270 */
[----:B------:R-:W-:Y:S01]  /*61d0*/  @!UP0 UMOV UR4, UR9 ;  /* 0x0000000900048c82 */ /* 0x000fe20008000000 */
[----:B---3--:R-:W-:Y:S02]  /*61e0*/  @!UP0 UISETP.NE.AND UP2, UPT, UR5, 0x1, UPT ;  /* 0x000000010500888c */ /* 0x008fe4000bf45270 */
[----:B------:R-:W-:Y:S01]  /*61f0*/  @!UP0 USHF.R.U32.HI UR4, URZ, UR13, UR4 ;  /* 0x0000000dff048299 */ /* 0x000fe20008011604 */
[----:B------:R-:W-:Y:S02]  /*6200*/  @!UP0 UMOV UR6, UR7 ;  /* 0x0000000700068c82 */ /* 0x000fe40008000000 */
[----:B----4-:R-:W-:Y:S02]  /*6210*/  @!UP0 USHF.R.U32.HI UR6, URZ, UR10, UR6 ;  /* 0x0000000aff068299 */ /* 0x010fe40008011606 */
[----:B------:R-:W-:Y:S02]  /*6220*/  @!UP0 USEL UR7, UR38, UR4, !UP2 ;  /* 0x0000000426078287 */ /* 0x000fe4000d000000 */
[----:B------:R-:W-:Y:S04]  /*6230*/  @!UP0 USEL UR6, UR37, UR6, !UP1 ;  /* 0x0000000625068287 */ /* 0x000fe8000c800000 */
[----:B------:R-:W-:Y:S02]  /*6240*/  @!UP0 UIADD3 UR4, UPT, UPT, -UR7, UR6, URZ ;  /* 0x0000000607048290 */ /* 0x000fe4000fffe1ff */
[----:B------:R-:W-:Y:S02]  /*6250*/  @!UP0 UIADD3 UR6, UPT, UPT, UR7, -UR6, URZ ;  /* 0x8000000607068290 */ /* 0x000fe4000fffe0ff */
[----:B------:R-:W-:Y:S02]  /*6260*/  @!UP0 UIMAD UR38, UR4, UR5, UR38 ;  /* 0x00000005042682a4 */ /* 0x000fe4000f8e0226 */
[----:B------:R-:W-:Y:S02]  /*6270*/  @!UP0 UIMAD UR37, UR6, UR14, UR37 ;  /* 0x0000000e062582a4 */ /* 0x000fe4000f8e0225 */
[----:B------:R-:W-:Y:S09]  /*6280*/  ULOP3.LUT UP0, URZ, UR11, 0x1b0, URZ, 0xc0, !UPT ;  /* 0x000001b00bff7892 */ /* 0x000ff2000f80c0ff */
[----:B------:R-:W-:Y:S05]  /*6290*/  BRA.U !UP0, `(.L_x_107) ;  /* 0x00000001087c7547 */ /* 0x000fea000b800000 */
[----:B------:R-:W2:Y:S01]  /*62a0*/  LDCU.64 UR8, c[0x4][0x80] ;  /* 0x01001000ff0877ac */ /* 0x000ea20008000a00 */
[----:B------:R-:W-:Y:S01]  /*62b0*/  MOV R2, 0x0 ;  /* 0x0000000000027802 */ /* 0x000fe20000000f00 */
[----:B------:R-:W-:Y:S02]  /*62c0*/  HFMA2 R12, -RZ, RZ, 0, 5.9604644775390625e-08 ;  /* 0x00000001ff0c7431 */ /* 0x000fe400000001ff */
[----:B------:R-:W-:Y:S01]  /*62d0*/  IMAD.MOV.U32 R8, RZ, RZ, 0x70 ;  /* 0x00000070ff087424 */ /* 0x000fe200078e00ff */
[----:B------:R3:W4:Y:S01]  /*62e0*/  LDC.64 R14, c[0x4][R2] ;  /* 0x01000000020e7b82 */ /* 0x0007220000000a00 */
[----:B------:R-:W1:Y:S01]  /*62f0*/  LDCU.64 UR6, c[0x4][0x88] ;  /* 0x01001100ff0677ac */ /* 0x000e620008000a00 */
[----:B------:R-:W-:Y:S01]  /*6300*/  IMAD.MOV.U32 R13, RZ, RZ, RZ ;  /* 0x000000ffff0d7224 */ /* 0x000fe200078e00ff */
[----:B------:R-:W1:Y:S01]  /*6310*/  LDCU.64 UR4, c[0x4][0x8] ;  /* 0x01000100ff0477ac */ /* 0x000e620008000a00 */
[----:B--2---:R-:W-:Y:S01]  /*6320*/  MOV R5, UR9 ;  /* 0x0000000900057c02 */ /* 0x004fe20008000f00 */
[----:B------:R-:W-:Y:S01]  /*6330*/  IMAD.U32 R4, RZ, RZ, UR8 ;  /* 0x00000008ff047e24 */ /* 0x000fe2000f8e00ff */
[----:B-1----:R-:W-:Y:S01]  /*6340*/  MOV R7, UR7 ;  /* 0x0000000700077c02 */ /* 0x002fe20008000f00 */
[----:B------:R-:W-:Y:S01]  /*6350*/  IMAD.U32 R6, RZ, RZ, UR6 ;  /* 0x00000006ff067e24 */ /* 0x000fe2000f8e00ff */
[----:B------:R-:W-:Y:S01]  /*6360*/  MOV R11, UR5 ;  /* 0x00000005000b7c02 */ /* 0x000fe20008000f00 */
[----:B------:R-:W-:Y:S02]  /*6370*/  IMAD.U32 R10, RZ, RZ, UR4 ;  /* 0x00000004ff0a7e24 */ /* 0x000fe4000f8e00ff */
[----:B------:R-:W-:Y:S07]  /*6380*/  LEPC R20, `(.L_x_108) ;  /* 0x000000001014794e */ /* 0x000fee0000000000 */
[----:B---345:R-:W-:Y:S05]  /*6390*/  CALL.ABS.NOINC R14 ;  /* 0x000000000e007343 */ /* 0x038fea0003c00000 */
.L_x_108:
[----:B------:R-:W1:Y:S01]  /*63a0*/  LDCU.64 UR8, c[0x4][0x80] ;  /* 0x01001000ff0877ac */ /* 0x000e620008000a00 */
[----:B------:R-:W2:Y:S01]  /*63b0*/  LDC.64 R2, c[0x4][R2] ;  /* 0x0100000002027b82 */ /* 0x000ea20000000a00 */
[----:B------:R-:W-:Y:S02]  /*63c0*/  HFMA2 R12, -RZ, RZ, 0, 5.9604644775390625e-08 ;  /* 0x00000001ff0c7431 */ /* 0x000fe400000001ff */
[----:B------:R-:W-:Y:S02]  /*63d0*/  IMAD.MOV.U32 R8, RZ, RZ, 0x70 ;  /* 0x00000070ff087424 */ /* 0x000fe400078e00ff */
[----:B------:R-:W-:Y:S01]  /*63e0*/  IMAD.MOV.U32 R13, RZ, RZ, RZ ;  /* 0x000000ffff0d7224 */ /* 0x000fe200078e00ff */
[----:B------:R-:W3:Y:S01]  /*63f0*/  LDCU.64 UR6, c[0x4][0x88] ;  /* 0x01001100ff0677ac */ /* 0x000ee20008000a00 */
[----:B------:R-:W4:Y:S01]  /*6400*/  LDCU.64 UR4, c[0x4][0x8] ;  /* 0x01000100ff0477ac */ /* 0x000f220008000a00 */
[----:B-1----:R-:W-:Y:S02]  /*6410*/  MOV R4, UR8 ;  /* 0x0000000800047c02 */ /* 0x002fe40008000f00 */
[----:B------:R-:W-:Y:S02]  /*6420*/  MOV R5, UR9 ;  /* 0x0000000900057c02 */ /* 0x000fe40008000f00 */
[----:B---3--:R-:W-:Y:S01]  /*6430*/  MOV R7, UR7 ;  /* 0x0000000700077c02 */ /* 0x008fe20008000f00 */
[----:B------:R-:W-:Y:S01]  /*6440*/  IMAD.U32 R6, RZ, RZ, UR6 ;  /* 0x00000006ff067e24 */ /* 0x000fe2000f8e00ff */
[----:B----4-:R-:W-:Y:S01]  /*6450*/  MOV R11, UR5 ;  /* 0x00000005000b7c02 */ /* 0x010fe20008000f00 */
[----:B------:R-:W-:Y:S02]  /*6460*/  IMAD.U32 R10, RZ, RZ, UR4 ;  /* 0x00000004ff0a7e24 */ /* 0x000fe4000f8e00ff */
[----:B------:R-:W-:Y:S07]  /*6470*/  LEPC R20, `(.L_x_107) ;  /* 0x000000001014794e */ /* 0x000fee0000000000 */
[----:B--2---:R-:W-:Y:S05]  /*6480*/  CALL.ABS.NOINC R2 ;  /* 0x0000000002007343 */ /* 0x004fea0003c00000 */
.L_x_107:
[----:B------:R-:W-:Y:S02]  /*6490*/  R2UR UR6, R88 ;  /* 0x00000000580672ca */ /* 0x000fe400000e0000 */
[----:B------:R-:W-:Y:S02]  /*64a0*/  R2UR UR5, R100 ;  /* 0x00000000640572ca */ /* 0x000fe400000e0000 */
[----:B------:R-:W-:Y:S02]  /*64b0*/  R2UR UR4, R99 ;  /* 0x00000000630472ca */ /* 0x000fe400000e0000 */
[----:B------:R-:W-:Y:S02]  /*64c0*/  ISETP.NE.U32.AND P4, PT, R78, RZ, PT ;  /* 0x000000ff4e00720c */ /* 0x000fe40003f85070 */
[----:B------:R-:W-:Y:S02]  /*64d0*/  ISETP.NE.U32.AND P2, PT, RZ, UR60, PT ;  /* 0x0000003cff007c0c */ /* 0x000fe4000bf45070 */
[----:B------:R-:W-:Y:S02]  /*64e0*/  ISETP.NE.AND.EX P4, PT, R79, RZ, PT, P4 ;  /* 0x000000ff4f00720c */ /* 0x000fe40003f85340 */
[----:B------:R-:W-:Y:S01]  /*64f0*/  ISETP.NE.AND.EX P2, PT, RZ, UR61, PT, P2 ;  /* 0x0000003dff007c0c */ /* 0x000fe2000bf45320 */
[----:B------:R-:W-:Y:S02]  /*6500*/  UISETP.NE.AND UP2, UPT, UR6, URZ, UPT ;  /* 0x000000ff0600728c */ /* 0x000fe4000bf45270 */
[----:B------:R-:W-:Y:S04]  /*6510*/  UISETP.NE.U32.AND UP0, UPT, UR5, URZ, UPT ;  /* 0x000000ff0500728c */ /* 0x000fe8000bf05070 */
[----:B------:R-:W-:Y:S01]  /*6520*/  UISETP.NE.AND.EX UP1, UPT, UR4, URZ, UPT, UP0 ;  /* 0x000000ff0400728c */ /* 0x000fe2000bf25300 */
[----:B------:R-:W-:Y:S01]  /*6530*/  PLOP3.LUT P1, PT, PT, PT, UP2, 0x80, 0x8 ;  /* 0x000000000008781c */ /* 0x000fe20003f2f028 */
[----:B------:R-:W-:Y:S03]  /*6540*/  UPLOP3.LUT UP0, UPT, UPT, UPT, UPT, 0x40, 0x4 ;  /* 0x000000000004789c */ /* 0x000fe60003f0e870 */
[----:B------:R-:W-:Y:S06]  /*6550*/  @UP2 UPLOP3.LUT UP0, UPT, UPT, UPT, UP1, 0x80, 0x8 ;  /* 0x000000000008289c */ /* 0x000fec0003f0f010 */
[----:B------:R-:W-:Y:S01]  /*6560*/  PLOP3.LUT P0, PT, PT, PT, UP0, 0x80, 0x8 ;  /* 0x000000000008781c */ /* 0x000fe20003f0f008 */
[----:B------:R-:W-:Y:S01]  /*6570*/  @!UPT UIADD3 URZ, UPT, UPT, URZ, URZ, URZ ;  /* 0x000000fffffff290 */ /* 0x000fe2000fffe0ff */
[----:B------:R-:W-:Y:S11]  /*6580*/  BRA.U !UP1, `(.L_x_109) ;  /* 0x0000000109407547 */ /* 0x000ff6000b800000 */
[----:B------:R-:W-:Y:S01]  /*6590*/  UISETP.NE.U32.AND UP0, UPT, UR60, URZ, UPT ;  /* 0x000000ff3c00728c */ /* 0x000fe2000bf05070 */
[----:B------:R-:W-:Y:S01]  /*65a0*/  R2UR UR6, R100 ;  /* 0x00000000640672ca */ /* 0x000fe200000e0000 */
[----:B------:R-:W2:Y:S01]  /*65b0*/  LDCU.64 UR8, c[0x0][0x358] ;  /* 0x00006b00ff0877ac */ /* 0x000ea20008000a00 */
[----:B------:R-:W-:Y:S02]  /*65c0*/  HFMA2 R84, -RZ, RZ, 0, 5.9604644775390625e-08 ;  /* 0x00000001ff547431 */ /* 0x000fe400000001ff */
[----:B-1----:R-:W-:Y:S01]  /*65d0*/  IMAD.MOV.U32 R0, RZ, RZ, 0x1 ;  /* 0x00000001ff007424 */ /* 0x002fe200078e00ff */
[----:B------:R-:W-:Y:S06]  /*65e0*/  UISETP.NE.AND.EX UP0, UPT, UR61, URZ, UPT, UP0 ;  /* 0x000000ff3d00728c */ /* 0x000fec000bf05300 */
[----:B------:R-:W-:Y:S05]  /*65f0*/  PLOP3.LUT P3, PT, PT, PT, UP0, 0x80, 0x8 ;  /* 0x000000000008781c */ /* 0x000fea0003f6f008 */
[----:B------:R-:W1:Y:S01]  /*6600*/  @UP0 LDCU.64 UR4, c[0x0][0x888] ;  /* 0x00011100ff0407ac */ /* 0x000e620008000a00 */
[----:B------:R-:W-:Y:S07]  /*6610*/  @UP0 UIMAD UR6, UR36, UR6, URZ ;  /* 0x00000006240602a4 */ /* 0x000fee000f8e02ff */
[----:B------:R-:W-:Y:S01]  /*6620*/  @!P3 PRMT R84, R0, 0x7610, R84 ;  /* 0x000076100054b816 */ /* 0x000fe20000000054 */
[----:B-1----:R-:W-:Y:S06]  /*6630*/  @UP0 UIMAD.WIDE UR4, UR6, 0x4, UR4 ;  /* 0x00000004060408a5 */ /* 0x002fec000f8e0204 */
[----:B------:R-:W-:Y:S02]  /*6640*/  IMAD.U32 R2, RZ, RZ, UR4 ;  /* 0x00000004ff027e24 */ /* 0x000fe4000f8e00ff */
[----:B------:R-:W-:Y:S03]  /*6650*/  IMAD.U32 R3, RZ, RZ, UR5 ;  /* 0x00000005ff037e24 */ /* 0x000fe6000f8e00ff */
[----:B------:R-:W1:Y:S02]  /*6660*/  @!UP0 LDCU UR4, c[0x0][0x880] ;  /* 0x00011000ff0487ac */ /* 0x000e640008000800 */
[----:B--2--5:R2:W5:Y:S02]  /*6670*/  @P3 LDG.E R41, desc[UR8][R2.64] ;  /* 0x0000000802293981 */ /* 0x024564000c1e1900 */
[----:B-12---:R-:W-:Y:S02]  /*6680*/  @!P3 MOV R41, UR4 ;  /* 0x000000040029bc02 */ /* 0x006fe40008000f00 */
.L_x_109:
[----:B------:R-:W-:Y:S05]  /*6690*/  @!P4 BRA `(.L_x_110) ;  /* 0x000000000024c947 */ /* 0x000fea0003800000 */
[----:B------:R-:W-:Y:S01]  /*66a0*/  ISETP.NE.U32.AND P3, PT, R76, RZ, PT ;  /* 0x000000ff4c00720c */ /* 0x000fe20003f65070 */
[----:B------:R-:W2:Y:S03]  /*66b0*/  LDCU.64 UR4, c[0x0][0x358] ;  /* 0x00006b00ff0477ac */ /* 0x000ea60008000a00 */
[----:B------:R-:W-:Y:S11]  /*66c0*/  ISETP.NE.AND.EX P3, PT, R77, RZ, PT, P3 ;  /* 0x000000ff4d00720c */ /* 0x000ff60003f65330 */
[----:B------:R-:W-:Y:S02]  /*66d0*/  @!UPT UIADD3 URZ, UPT, UPT, URZ, URZ, URZ ;  /* 0x000000fffffff290 */ /* 0x000fe4000fffe0ff */
[----:B------:R-:W3:Y:S01]  /*66e0*/  @P3 LDC.64 R2, c[0x0][0x8a8] ;  /* 0x00022a00ff023b82 */ /* 0x000ee20000000a00 */
[----:B-1----:R-:W-:Y:S04]  /*66f0*/  @P3 IMAD R0, R78, UR36, RZ ;  /* 0x000000244e003c24 */ /* 0x002fe8000f8e02ff */
[----:B---3--:R-:W-:Y:S05]  /*6700*/  @P3 IMAD.WIDE R2, R0, 0x4, R2 ;  /* 0x0000000400023825 */ /* 0x008fea00078e0202 */
[----:B--2--5:R2:W5:Y:S02]  /*6710*/  @P3 LDG.E R38, desc[UR4][R2.64] ;  /* 0x0000000402263981 */ /* 0x024564000c1e1900 */
[----:B--2---:R-:W3:Y:S02]  /*6720*/  @!P3 LDC R38, c[0x0][0x8a0] ;  /* 0x00022800ff26bb82 */ /* 0x004ee40000000800 */
.L_x_110:
[----:B-----5:R-:W-:Y:S01]  /*6730*/  FSETP.NEU.AND P3, PT, R41, RZ, PT ;  /* 0x000000ff2900720b */ /* 0x020fe20003f6d000 */
[----:B------:R-:W-:Y:S01]  /*6740*/  ULOP3.LUT UR4, UR54, 0x1, URZ, 0x3c, !UPT ;  /* 0x0000000136047892 */ /* 0x000fe2000f8e3cff */
[----:B------:R-:W-:Y:S01]  /*6750*/  SEL R4, RZ, 0xffffffff, P2 ;  /* 0xffffffffff047807 */ /* 0x000fe20001000000 */
[----:B------:R-:W-:Y:S01]  /*6760*/  IMAD.U32 R108, RZ, RZ, UR46 ;  /* 0x0000002eff6c7e24 */ /* 0x000fe2000f8e00ff */
[----:B------:R-:W-:Y:S01]  /*6770*/  @P1 LOP3.LUT P2, RZ, R84, 0xff, RZ, 0xc0, !PT ;  /* 0x000000ff54ff1812 */ /* 0x000fe2000784c0ff */
[----:B------:R-:W-:Y:S01]  /*6780*/  IMAD.SHL.U32 R81, R93, 0x10, RZ ;  /* 0x000000105d517824 */ /* 0x000fe200078e00ff */
[----:B------:R-:W-:Y:S01]  /*6790*/  @P1 SEL R3, RZ, 0xffffffff, P3 ;  /* 0xffffffffff031807 */ /* 0x000fe20001800000 */
[----:B------:R-:W-:Y:S01]  /*67a0*/  IMAD.U32 R109, RZ, RZ, UR4 ;  /* 0x00000004ff6d7e24 */ /* 0x000fe2000f8e00ff */
[----:B------:R-:W-:Y:S01]  /*67b0*/  LEA R89, R36, UR47, 0x3 ;  /* 0x0000002f24597c11 */ /* 0x000fe2000f8e18ff */
[----:B------:R-:W-:Y:S01]  /*67c0*/  IMAD.SHL.U32 R108, R108, 0x2000, RZ ;  /* 0x000020006c6c7824 */ /* 0x000fe200078e00ff */
[----:B------:R-:W-:Y:S01]  /*67d0*/  @P0 SEL R3, R4, R3, !P2 ;  /* 0x0000000304030207 */ /* 0x000fe20005000000 */
[----:B------:R-:W-:Y:S01]  /*67e0*/  IMAD.SHL.U32 R80, R92, 0x10, RZ ;  /* 0x000000105c507824 */ /* 0x000fe200078e00ff */
[----:B------:R-:W-:Y:S01]  /*67f0*/  SHF.L.U32 R2, R95, 0x1f, RZ ;  /* 0x0000001f5f027819 */ /* 0x000fe200000006ff */
[----:B------:R-:W-:Y:S01]  /*6800*/  IMAD.IADD R82, R97, 0x1, R108 ;  /* 0x0000000161527824 */ /* 0x000fe200078e026c */
[----:B------:R-:W-:Y:S01]  /*6810*/  @P1 LOP3.LUT R3, R3, 0x1, RZ, 0xc0, !PT ;  /* 0x0000000103031812 */ /* 0x000fe200078ec0ff */
[----:B------:R-:W-:Y:S01]  /*6820*/  BSSY B1, `(.L_x_111) ;  /* 0x0000039000017945 */ /* 0x000fe20003800000 */
[----:B------:R-:W-:Y:S01]  /*6830*/  PLOP3.LUT P2, PT, PT, PT, UP1, 0x80, 0x8 ;  /* 0x000000000008781c */ /* 0x000fe20003f4f018 */
[----:B------:R-:W-:Y:S01]  /*6840*/  IMAD.IADD R83, R82, 0x1, R81 ;  /* 0x0000000152537824 */ /* 0x000fe200078e0251 */
[----:B------:R-:W-:Y:S01]  /*6850*/  ISETP.NE.U32.OR P5, PT, R3, 0x1, !P1 ;  /* 0x000000010300780c */ /* 0x000fe20004fa5470 */
[----:B------:R-:W-:Y:S01]  /*6860*/  IMAD.U32 R3, RZ, RZ, UR46 ;  /* 0x0000002eff037e24 */ /* 0x000fe2000f8e00ff */
[----:B------:R-:W-:Y:S01]  /*6870*/  LOP3.LUT P4, R90, R84, 0xff, RZ, 0xc0, !PT ;  /* 0x000000ff545a7812 */ /* 0x000fe2000788c0ff */
[----:B------:R-:W-:Y:S01]  /*6880*/  IMAD.MOV.U32 R103, RZ, RZ, 0x1 ;  /* 0x00000001ff677424 */ /* 0x000fe200078e00ff */
[----:B------:R-:W-:Y:S01]  /*6890*/  P2R R102, PR, RZ, 0x20 ;  /* 0x00000020ff667803 */ /* 0x000fe20000000000 */
[----:B------:R-:W-:Y:S01]  /*68a0*/  IMAD R39, R36, 0x40, R37 ;  /* 0x0000004024277824 */ /* 0x000fe200078e0225 */
[----:B-1----:R-:W-:Y:S01]  /*68b0*/  LEA R0, R3, UR47, 0x3 ;  /* 0x0000002f03007c11 */ /* 0x002fe2000f8e18ff */
[----:B------:R-:W-:Y:S01]  /*68c0*/  IMAD.U32 R110, RZ, RZ, UR46 ;  /* 0x0000002eff6e7e24 */ /* 0x000fe2000f8e00ff */
[----:B------:R-:W-:Y:S02]  /*68d0*/  SEL R3, RZ, 0xffffffff, P3 ;  /* 0xffffffffff037807 */ /* 0x000fe40001800000 */
[----:B------:R-:W-:Y:S02]  /*68e0*/  CS2R R74, SRZ ;  /* 0x00000000004a7805 */ /* 0x000fe4000001ff00 */
[----:B------:R-:W-:Y:S02]  /*68f0*/  CS2R R72, SRZ ;  /* 0x0000000000487805 */ /* 0x000fe4000001ff00 */
[----:B------:R-:W-:Y:S02]  /*6900*/  CS2R R66, SRZ ;  /* 0x0000000000427805 */ /* 0x000fe4000001ff00 */
[----:B------:R-:W-:Y:S02]  /*6910*/  @P2 SEL R3, R4, R3, !P4 ;  /* 0x0000000304032207 */ /* 0x000fe40006000000 */
[----:B------:R-:W-:Y:S02]  /*6920*/  CS2R R64, SRZ ;  /* 0x0000000000407805 */ /* 0x000fe4000001ff00 */
[----:B------:R-:W-:Y:S02]  /*6930*/  @P5 SHF.L.U32 R5, R109, 0x1f, RZ ;  /* 0x0000001f6d055819 */ /* 0x000fe400000006ff */
[----:B------:R-:W-:Y:S02]  /*6940*/  CS2R R58, SRZ ;  /* 0x00000000003a7805 */ /* 0x000fe4000001ff00 */
[----:B------:R-:W-:Y:S02]  /*6950*/  LOP3.LUT R3, R3, 0x1, RZ, 0xc0, !PT ;  /* 0x0000000103037812 */ /* 0x000fe400078ec0ff */
[----:B------:R-:W-:Y:S01]  /*6960*/  CS2R R56, SRZ ;  /* 0x0000000000387805 */ /* 0x000fe2000001ff00 */
[----:B------:R-:W1:Y:S01]  /*6970*/  @P5 SYNCS.PHASECHK.TRANS64.TRYWAIT P1, [R0+URZ+0xa0], R5 ;  /* 0x0000a005000055a7 */ /* 0x000e6200080211ff */
[----:B------:R-:W-:Y:S02]  /*6980*/  CS2R R50, SRZ ;  /* 0x0000000000327805 */ /* 0x000fe4000001ff00 */
[----:B------:R-:W-:Y:S02]  /*6990*/  ISETP.NE.U32.AND P2, PT, R3, 0x1, PT ;  /* 0x000000010300780c */ /* 0x000fe40003f45070 */
[----:B------:R-:W-:Y:S01]  /*69a0*/  CS2R R48, SRZ ;  /* 0x0000000000307805 */ /* 0x000fe2000001ff00 */
[----:B------:R-:W-:Y:S01]  /*69b0*/  IMAD.IADD R47, R82, 0x1, R80 ;  /* 0x00000001522f7824 */ /* 0x000fe200078e0250 */
[----:B------:R-:W-:Y:S01]  /*69c0*/  P2R R111, PR, RZ, 0x4 ;  /* 0x00000004ff6f7803 */ /* 0x000fe20000000000 */
[----:B------:R-:W-:Y:S01]  /*69d0*/  IMAD.IADD R46, R96, 0x1, R83 ;  /* 0x00000001602e7824 */ /* 0x000fe200078e0253 */
[----:B------:R2:W4:Y:S01]  /*69e0*/  SYNCS.PHASECHK.TRANS64.TRYWAIT P0, [R89+URZ+0x100], R2 ;  /* 0x00010002590075a7 */ /* 0x00052200080011ff */
[----:B-1----:R-:W-:Y:S01]  /*69f0*/  @P5 SEL R103, RZ, 0x1, !P1 ;  /* 0x00000001ff675807 */ /* 0x002fe20004800000 */
[----:B--2---:R-:W-:Y:S06]  /*6a00*/  @!P5 BRA `(.L_x_112) ;  /* 0x000000000068d947 */ /* 0x004fec0003800000 */
[----:B------:R-:W-:Y:S01]  /*6a10*/  ISETP.NE.AND P1, PT, R103, RZ, PT ;  /* 0x000000ff6700720c */ /* 0x000fe20003f25270 */
[----:B------:R-:W-:Y:S01]  /*6a20*/  BSSY B0, `(.L_x_113) ;  /* 0x000000d000007945 */ /* 0x000fe20003800000 */
[----:B------:R-:W-:Y:S02]  /*6a30*/  CS2R R50, SRZ ;  /* 0x0000000000327805 */ /* 0x000fe4000001ff00 */
[----:B------:R-:W-:Y:S02]  /*6a40*/  CS2R R48, SRZ ;  /* 0x0000000000307805 */ /* 0x000fe4000001ff00 */
[----:B------:R-:W-:Y:S02]  /*6a50*/  CS2R R58, SRZ ;  /* 0x00000000003a7805 */ /* 0x000fe4000001ff00 */
[----:B------:R-:W-:Y:S02]  /*6a60*/  CS2R R56, SRZ ;  /* 0x0000000000387805 */ /* 0x000fe4000001ff00 */
[----:B------:R-:W-:Y:S02]  /*6a70*/  CS2R R66, SRZ ;  /* 0x0000000000427805 */ /* 0x000fe4000001ff00 */
[----:B------:R-:W-:Y:S02]  /*6a80*/  CS2R R64, SRZ ;  /* 0x0000000000407805 */ /* 0x000fe4000001ff00 */
[----:B------:R-:W-:Y:S02]  /*6a90*/  CS2R R74, SRZ ;  /* 0x00000000004a7805 */ /* 0x000fe4000001ff00 */
[----:B------:R-:W-:Y:S01]  /*6aa0*/  CS2R R72, SRZ ;  /* 0x0000000000487805 */ /* 0x000fe2000001ff00 */
[----:B------:R-:W-:Y:S06]  /*6ab0*/  @P1 BRA `(.L_x_114) ;  /* 0x00000000000c1947 */ /* 0x000fec0003800000 */
[----:B------:R-:W-:Y:S04]  /*6ac0*/  SHF.L.U32 R3, R109, 0x1f, RZ ;  /* 0x0000001f6d037819 */ /* 0x000fe800000006ff */
[----:B------:R-:W1:Y:S02]  /*6ad0*/  SYNCS.PHASECHK.TRANS64.TRYWAIT P1, [R0+URZ+0xa0], R3 ;  /* 0x0000a003000075a7 */ /* 0x000e6400080211ff */
[----:B-1----:R-:W-:Y:S05]  /*6ae0*/  @!P1 BRA `(.L_x_115) ;  /* 0x0000002800489947 */ /* 0x002fea0003800000 */
.L_x_114:
[----:B------:R-:W-:Y:S05]  /*6af0*/  BSYNC B0 ;  /* 0x0000000000007941 */ /* 0x000fea0003800000 */
.L_x_113:
[----:B------:R-:W-:Y:S01]  /*6b00*/  ISETP.NE.AND P1, PT, R111, RZ, PT ;  /* 0x000000ff6f00720c */ /* 0x000fe20003f25270 */
[----:B------:R-:W-:Y:S04]  /*6b10*/  UIADD3 UR4, UPT, UPT, UR46, 0x1, URZ ;  /* 0x000000012e047890 */ /* 0x000fe8000fffe0ff */
[----:B------:R-:W-:Y:S04]  /*6b20*/  UISETP.NE.AND UP0, UPT, UR4, 0x3, UPT ;  /* 0x000000030400788c */ /* 0x000fe8000bf05270 */
[----:B------:R-:W-:Y:S02]  /*6b30*/  USEL UR5, URZ, 0x1, UP0 ;  /* 0x00000001ff057887 */ /* 0x000fe40008000000 */
[----:B------:R-:W-:Y:S02]  /*6b40*/  USEL UR4, UR4, URZ, UP0 ;  /* 0x000000ff04047287 */ /* 0x000fe40008000000 */
[----:B------:R2:W1:Y:S02]  /*6b50*/  @P1 LDS.128 R48, [R82] ;  /* 0x0000000052301984 */ /* 0x0004640000000c00 */
[----:B------:R-:W-:Y:S02]  /*6b60*/  LOP3.LUT R109, R109, UR5, RZ, 0x3c, !PT ;  /* 0x000000056d6d7c12 */ /* 0x000fe4000f8e3cff */
[----:B------:R2:W1:Y:S01]  /*6b70*/  @P1 LDS.128 R56, [R83+0x10] ;  /* 0x0000100053381984 */ /* 0x0004620000000c00 */
[----:B------:R-:W-:Y:S03]  /*6b80*/  IMAD.U32 R110, RZ, RZ, UR4 ;  /* 0x00000004ff6e7e24 */ /* 0x000fe6000f8e00ff */
[----:B------:R2:W1:Y:S04]  /*6b90*/  @P1 LDS.128 R64, [R47+0x20] ;  /* 0x000020002f401984 */ /* 0x0004680000000c00 */
[----:B------:R2:W1:Y:S02]  /*6ba0*/  @P1 LDS.128 R72, [R46+0x10] ;  /* 0x000010002e481984 */ /* 0x0004640000000c00 */
.L_x_112:
[----:B------:R-:W-:Y:S05]  /*6bb0*/  BSYNC B1 ;  /* 0x0000000000017941 */ /* 0x000fea0003800000 */
.L_x_111:
[----:B-1----:R-:W-:Y:S04]  /*6bc0*/  SHF.R.U32.HI R0, RZ, 0x15, R39 ;  /* 0x00000015ff007819 */ /* 0x002fe80000011627 */
[----:B------:R-:W-:Y:S01]  /*6bd0*/  LOP3.LUT P1, RZ, R0, 0x3, R85, 0x48, !PT ;  /* 0x0000000300ff7812 */ /* 0x000fe20007824855 */
[----:B------:R-:W-:Y:S01]  /*6be0*/  @!UPT UIADD3 URZ, UPT, UPT, URZ, URZ, URZ ;  /* 0x000000fffffff290 */ /* 0x000fe2000fffe0ff */
[----:B----4-:R-:W-:Y:S11]  /*6bf0*/  @P0 BRA `(.L_x_116) ;  /* 0x0000000000080947 */ /* 0x010ff60003800000 */
[----:B------:R-:W1:Y:S02]  /*6c00*/  SYNCS.PHASECHK.TRANS64.TRYWAIT P0, [R89+URZ+0x100], R2 ;  /* 0x00010002590075a7 */ /* 0x000e6400080011ff */
[----:B-1----:R-:W-:Y:S05]  /*6c10*/  @!P0 BRA `(.L_x_117) ;  /* 0x0000002800108947 */ /* 0x002fea0003800000 */
.L_x_116:
[----:B------:R-:W-:Y:S05]  /*6c20*/  @!P1 BRA `(.L_x_118) ;  /* 0x0000000000409947 */ /* 0x000fea0003800000 */
[----:B------:R-:W4:Y:S01]  /*6c30*/  LDCU.64 UR8, c[0x4][0x70] ;  /* 0x01000e00ff0877ac */ /* 0x000f220008000a00 */
[----:B------:R-:W-:Y:S01]  /*6c40*/  MOV R3, 0x0 ;  /* 0x0000000000037802 */ /* 0x000fe20000000f00 */
[----:B------:R-:W-:Y:S02]  /*6c50*/  HFMA2 R12, -RZ, RZ, 0, 5.9604644775390625e-08 ;  /* 0x00000001ff0c7431 */ /* 0x000fe400000001ff */
[----:B------:R-:W-:Y:S02]  /*6c60*/  IMAD.MOV.U32 R8, RZ, RZ, 0x192 ;  /* 0x00000192ff087424 */ /* 0x000fe400078e00ff */
[----:B------:R-:W-:Y:S01]  /*6c70*/  IMAD.MOV.U32 R13, RZ, RZ, RZ ;  /* 0x000000ffff0d7224 */ /* 0x000fe200078e00ff */
[----:B------:R-:W5:Y:S01]  /*6c80*/  LDCU.64 UR6, c[0x4][0x78] ;  /* 0x01000f00ff0677ac */ /* 0x000f620008000a00 */
[----:B-1----:R-:W1:Y:S01]  /*6c90*/  LDC.64 R2, c[0x4][R3] ;  /* 0x0100000003027b82 */ /* 0x002e620000000a00 */
[----:B------:R-:W2:Y:S01]  /*6ca0*/  LDCU.64 UR4, c[0x4][0x10] ;  /* 0x01000200ff0477ac */ /* 0x000ea20008000a00 */
[----:B----4-:R-:W-:Y:S01]  /*6cb0*/  MOV R5, UR9 ;  /* 0x0000000900057c02 */ /* 0x010fe20008000f00 */
[----:B------:R-:W-:Y:S01]  /*6cc0*/  IMAD.U32 R4, RZ, RZ, UR8 ;  /* 0x00000008ff047e24 */ /* 0x000fe2000f8e00ff */
[----:B-----5:R-:W-:Y:S01]  /*6cd0*/  MOV R7, UR7 ;  /* 0x0000000700077c02 */ /* 0x020fe20008000f00 */
[----:B------:R-:W-:Y:S01]  /*6ce0*/  IMAD.U32 R6, RZ, RZ, UR6 ;  /* 0x00000006ff067e24 */ /* 0x000fe2000f8e00ff */
[----:B--2---:R-:W-:Y:S01]  /*6cf0*/  MOV R11, UR5 ;  /* 0x00000005000b7c02 */ /* 0x004fe20008000f00 */
[----:B------:R-:W-:Y:S02]  /*6d00*/  IMAD.U32 R10, RZ, RZ, UR4 ;  /* 0x00000004ff0a7e24 */ /* 0x000fe4000f8e00ff */
[----:B------:R-:W-:Y:S07]  /*6d10*/  LEPC R20, `(.L_x_118) ;  /* 0x000000001014794e */ /* 0x000fee0000000000 */
[----:B-1-3--:R-:W-:Y:S05]  /*6d20*/  CALL.ABS.NOINC R2 ;  /* 0x0000000002007343 */ /* 0x00afea0003c00000 */
.L_x_118:
[----:B------:R-:W-:Y:S05]  /*6d30*/  WARPSYNC.ALL ;  /* 0x0000000000007948 */ /* 0x000fea0003800000 */
[----:B------:R-:W-:Y:S01]  /*6d40*/  R2UR UR4, R39 ;  /* 0x00000000270472ca */ /* 0x000fe200000e0000 */
[--C-:B------:R-:W-:Y:S01]  /*6d50*/  HADD2.F32 R40, -RZ, R48.reuse.H0_H0 ;  /* 0x20000030ff287230 */ /* 0x100fe20000004100 */
[----:B------:R-:W-:Y:S01]  /*6d60*/  ISETP.NE.AND P0, PT, R98, RZ, PT ;  /* 0x000000ff6200720c */ /* 0x000fe20003f05270 */
[----:B------:R-:W-:Y:S01]  /*6d70*/  HADD2.F32 R43, -RZ, R48.H1_H1 ;  /* 0x30000030ff2b7230 */ /* 0x000fe20000004100 */
[----:B------:R-:W-:Y:S01]  /*6d80*/  BSSY.RECONVERGENT B0, `(.L_x_119) ;  /* 0x0000085000007945 */ /* 0x000fe20003800200 */
[----:B------:R-:W-:Y:S02]  /*6d90*/  HADD2.F32 R42, -RZ, R49.H0_H0 ;  /* 0x20000031ff2a7230 */ /* 0x000fe40000004100 */
[----:B------:R-:W-:Y:S02]  /*6da0*/  HADD2.F32 R45, -RZ, R51.H0_H0 ;  /* 0x20000033ff2d7230 */ /* 0x000fe40000004100 */
[----:B------:R-:W-:Y:S04]  /*6db0*/  HADD2.F32 R44, -RZ, R75.H1_H1 ;  /* 0x3000004bff2c7230 */ /* 0x000fe80000004100 */
[----:B------:R-:W3:Y:S02]  /*6dc0*/  LDTM.x32 R4, tmem[UR4] ;  /* 0x00000004000479ee */ /* 0x000ee400082c0000 */
[C---:B---3--:R-:W-:Y:S01]  /*6dd0*/  FMUL R0, R38.reuse, R4 ;  /* 0x0000000426007220 */ /* 0x048fe20000400000 */
[C---:B-1----:R-:W-:Y:S01]  /*6de0*/  FMUL R2, R38.reuse, R5 ;  /* 0x0000000526027220 */ /* 0x042fe20000400000 */
[C---:B------:R-:W-:Y:S01]  /*6df0*/  FMUL R3, R38.reuse, R6 ;  /* 0x0000000626037220 */ /* 0x040fe20000400000 */
[C---:B------:R-:W-:Y:S01]  /*6e00*/  FMUL R7, R38.reuse, R7 ;  /* 0x0000000726077220 */ /* 0x040fe20000400000 */
[C---:B------:R-:W-:Y:S01]  /*6e10*/  FFMA R0, R41.reuse, R40, R0 ;  /* 0x0000002829007223 */ /* 0x040fe20000000000 */
[----:B------:R-:W-:Y:S02]  /*6e20*/  HADD2.F32 R40, -RZ, R49.H1_H1 ;  /* 0x30000031ff287230 */ /* 0x000fe40000004100 */
[C---:B------:R-:W-:Y:S01]  /*6e30*/  FFMA R2, R41.reuse, R43, R2 ;  /* 0x0000002b29027223 */ /* 0x040fe20000000002 */
[C---:B------:R-:W-:Y:S01]  /*6e40*/  FFMA R3, R41.reuse, R42, R3 ;  /* 0x0000002a29037223 */ /* 0x040fe20000000003 */
[--C-:B------:R-:W-:Y:S02]  /*6e50*/  HADD2.F32 R43, -RZ, R50.reuse.H0_H0 ;  /* 0x20000032ff2b7230 */ /* 0x100fe40000004100 */
[----:B------:R-:W-:Y:S01]  /*6e60*/  FMUL R4, R38, R8 ;  /* 0x0000000826047220 */ /* 0x000fe20000400000 */
[----:B------:R-:W-:Y:S01]  /*6e70*/  HADD2.F32 R42, -RZ, R50.H1_H1 ;  /* 0x30000032ff2a7230 */ /* 0x000fe20000004100 */
[----:B------:R-:W-:Y:S01]  /*6e80*/  F2FP.F16.F32.PACK_AB R52, R2, R0 ;  /* 0x000000000234723e */ /* 0x000fe200000000ff */
[C---:B------:R-:W-:Y:S01]  /*6e90*/  FFMA R7, R41.reuse, R40, R7 ;  /* 0x0000002829077223 */ /* 0x040fe20000000007 */
[----:B------:R-:W-:Y:S01]  /*6ea0*/  FFMA R4, R41, R43, R4 ;  /* 0x0000002b29047223 */ /* 0x000fe20000000004 */
[C---:B------:R-:W-:Y:S01]  /*6eb0*/  FMUL R5, R38.reuse, R9 ;  /* 0x0000000926057220 */ /* 0x040fe20000400000 */
[C---:B------:R-:W-:Y:S01]  /*6ec0*/  FMUL R6, R38.reuse, R10 ;  /* 0x0000000a26067220 */ /* 0x040fe20000400000 */
[----:B------:R-:W-:Y:S01]  /*6ed0*/  HADD2.F32 R40, -RZ, R51.H1_H1 ;  /* 0x30000033ff287230 */ /* 0x000fe20000004100 */
[----:B------:R-:W-:Y:S01]  /*6ee0*/  F2FP.F16.F32.PACK_AB R53, R7, R3 ;  /* 0x000000030735723e */ /* 0x000fe200000000ff */
[C---:B------:R-:W-:Y:S01]  /*6ef0*/  FFMA R5, R41.reuse, R42, R5 ;  /* 0x0000002a29057223 */ /* 0x040fe20000000005 */
[----:B------:R-:W-:Y:S01]  /*6f00*/  FFMA R6, R41, R45, R6 ;  /* 0x0000002d29067223 */ /* 0x000fe20000000006 */
[C---:B------:R-:W-:Y:S01]  /*6f10*/  FMUL R11, R38.reuse, R11 ;  /* 0x0000000b260b7220 */ /* 0x040fe20000400000 */
[--C-:B------:R-:W-:Y:S02]  /*6f20*/  HADD2.F32 R43, -RZ, R56.reuse.H0_H0 ;  /* 0x20000038ff2b7230 */ /* 0x100fe40000004100 */
[C---:B------:R-:W-:Y:S01]  /*6f30*/  FMUL R8, R38.reuse, R12 ;  /* 0x0000000c26087220 */ /* 0x040fe20000400000 */
[----:B------:R-:W-:Y:S01]  /*6f40*/  F2FP.F16.F32.PACK_AB R54, R5, R4 ;  /* 0x000000040536723e */ /* 0x000fe200000000ff */
[C---:B------:R-:W-:Y:S01]  /*6f50*/  FFMA R11, R41.reuse, R40, R11 ;  /* 0x00000028290b7223 */ /* 0x040fe2000000000b */
[----:B------:R-:W-:Y:S02]  /*6f60*/  HADD2.F32 R40, -RZ, R56.H1_H1 ;  /* 0x30000038ff287230 */ /* 0x000fe40000004100 */
[----:B------:R-:W-:Y:S01]  /*6f70*/  FFMA R8, R41, R43, R8 ;  /* 0x0000002b29087223 */ /* 0x000fe20000000008 */
[C---:B------:R-:W-:Y:S01]  /*6f80*/  FMUL R9, R38.reuse, R13 ;  /* 0x0000000d26097220 */ /* 0x040fe20000400000 */
[--C-:B------:R-:W-:Y:S01]  /*6f90*/  HADD2.F32 R45, -RZ, R57.reuse.H0_H0 ;  /* 0x20000039ff2d7230 */ /* 0x100fe20000004100 */
[----:B------:R-:W-:Y:S01]  /*6fa0*/  F2FP.F16.F32.PACK_AB R55, R11, R6 ;  /* 0x000000060b37723e */ /* 0x000fe200000000ff */
[C---:B------:R-:W-:Y:S01]  /*6fb0*/  FMUL R10, R38.reuse, R14 ;  /* 0x0000000e260a7220 */ /* 0x040fe20000400000 */
[----:B------:R-:W-:Y:S02]  /*6fc0*/  HADD2.F32 R42, -RZ, R57.H1_H1 ;  /* 0x30000039ff2a7230 */ /* 0x000fe40000004100 */
[C---:B------:R-:W-:Y:S01]  /*6fd0*/  FFMA R9, R41.reuse, R40, R9 ;  /* 0x0000002829097223 */ /* 0x040fe20000000009 */
[C---:B------:R-:W-:Y:S01]  /*6fe0*/  FMUL R15, R38.reuse, R15 ;  /* 0x0000000f260f7220 */ /* 0x040fe20000400000 */
[----:B------:R1:W-:Y:S01]  /*6ff0*/  STS.128 [R82], R52 ;  /* 0x0000003452007388 */ /* 0x0003e20000000c00 */
[----:B------:R-:W-:Y:S01]  /*7000*/  FFMA R10, R41, R45, R10 ;  /* 0x0000002d290a7223 */ /* 0x000fe2000000000a */
[--C-:B------:R-:W-:Y:S01]  /*7010*/  HADD2.F32 R40, -RZ, R58.reuse.H0_H0 ;  /* 0x2000003aff287230 */ /* 0x100fe20000004100 */
[----:B------:R-:W-:Y:S01]  /*7020*/  F2FP.F16.F32.PACK_AB R60, R9, R8 ;  /* 0x00000008093c723e */ /* 0x000fe200000000ff */
[----:B------:R-:W-:Y:S01]  /*7030*/  FFMA R15, R41, R42, R15 ;  /* 0x0000002a290f7223 */ /* 0x000fe2000000000f */
[C---:B------:R-:W-:Y:S01]  /*7040*/  FMUL R12, R38.reuse, R16 ;  /* 0x00000010260c7220 */ /* 0x040fe20000400000 */
[----:B------:R-:W-:Y:S02]  /*7050*/  HADD2.F32 R42, -RZ, R58.H1_H1 ;  /* 0x3000003aff2a7230 */ /* 0x000fe40000004100 */
[C---:B------:R-:W-:Y:S01]  /*7060*/  FMUL R13, R38.reuse, R17 ;  /* 0x00000011260d7220 */ /* 0x040fe20000400000 */
[--C-:B------:R-:W-:Y:S01]  /*7070*/  HADD2.F32 R43, -RZ, R59.reuse.H0_H0 ;  /* 0x2000003bff2b7230 */ /* 0x100fe20000004100 */
[----:B------:R-:W-:Y:S01]  /*7080*/  F2FP.F16.F32.PACK_AB R61, R15, R10 ;  /* 0x0000000a0f3d723e */ /* 0x000fe200000000ff */
[C---:B------:R-:W-:Y:S01]  /*7090*/  FFMA R12, R41.reuse, R40, R12 ;  /* 0x00000028290c7223 */ /* 0x040fe2000000000c */
[C---:B------:R-:W-:Y:S01]  /*70a0*/  FFMA R13, R41.reuse, R42, R13 ;  /* 0x0000002a290d7223 */ /* 0x040fe2000000000d */
[C---:B------:R-:W-:Y:S01]  /*70b0*/  FMUL R14, R38.reuse, R18 ;  /* 0x00000012260e7220 */ /* 0x040fe20000400000 */
[----:B------:R-:W-:Y:S02]  /*70c0*/  HADD2.F32 R40, -RZ, R59.H1_H1 ;  /* 0x3000003bff287230 */ /* 0x000fe40000004100 */
[C---:B------:R-:W-:Y:S01]  /*70d0*/  FMUL R19, R38.reuse, R19 ;  /* 0x0000001326137220 */ /* 0x040fe20000400000 */
[C---:B------:R-:W-:Y:S01]  /*70e0*/  FMUL R16, R38.reuse, R20 ;  /* 0x0000001426107220 */ /* 0x040fe20000400000 */
[C---:B------:R-:W-:Y:S01]  /*70f0*/  FFMA R14, R41.reuse, R43, R14 ;  /* 0x0000002b290e7223 */ /* 0x040fe2000000000e */
[--C-:B------:R-:W-:Y:S02]  /*7100*/  HADD2.F32 R43, -RZ, R64.reuse.H0_H0 ;  /* 0x20000040ff2b7230 */ /* 0x100fe40000004100 */
[C---:B------:R-:W-:Y:S01]  /*7110*/  FFMA R19, R41.reuse, R40, R19 ;  /* 0x0000002829137223 */ /* 0x040fe20000000013 */
[----:B------:R-:W-:Y:S02]  /*7120*/  HADD2.F32 R42, -RZ, R64.H1_H1 ;  /* 0x30000040ff2a7230 */ /* 0x000fe40000004100 */
[C---:B------:R-:W-:Y:S01]  /*7130*/  FMUL R17, R38.reuse, R21 ;  /* 0x0000001526117220 */ /* 0x040fe20000400000 */
[--C-:B------:R-:W-:Y:S02]  /*7140*/  HADD2.F32 R45, -RZ, R65.reuse.H0_H0 ;  /* 0x20000041ff2d7230 */ /* 0x100fe40000004100 */
[C---:B------:R-:W-:Y:S01]  /*7150*/  FMUL R18, R38.reuse, R22 ;  /* 0x0000001626127220 */ /* 0x040fe20000400000 */
[----:B------:R-:W-:Y:S02]  /*7160*/  HADD2.F32 R40, -RZ, R65.H1_H1 ;  /* 0x30000041ff287230 */ /* 0x000fe40000004100 */
[C---:B------:R-:W-:Y:S01]  /*7170*/  FMUL R23, R38.reuse, R23 ;  /* 0x0000001726177220 */ /* 0x040fe20000400000 */
[C---:B------:R-:W-:Y:S01]  /*7180*/  FFMA R16, R41.reuse, R43, R16 ;  /* 0x0000002b29107223 */ /* 0x040fe20000000010 */
[C---:B------:R-:W-:Y:S01]  /*7190*/  FFMA R17, R41.reuse, R42, R17 ;  /* 0x0000002a29117223 */ /* 0x040fe20000000011 */
[C---:B------:R-:W-:Y:S01]  /*71a0*/  FFMA R18, R41.reuse, R45, R18 ;  /* 0x0000002d29127223 */ /* 0x040fe20000000012 */
[C---:B------:R-:W-:Y:S01]  /*71b0*/  FFMA R23, R41.reuse, R40, R23 ;  /* 0x0000002829177223 */ /* 0x040fe20000000017 */
[--C-:B------:R-:W-:Y:S02]  /*71c0*/  HADD2.F32 R43, -RZ, R66.reuse.H0_H0 ;  /* 0x20000042ff2b7230 */ /* 0x100fe40000004100 */
[C---:B------:R-:W-:Y:S01]  /*71d0*/  FMUL R20, R38.reuse, R24 ;  /* 0x0000001826147220 */ /* 0x040fe20000400000 */
        /* <DEDUP_REMOVED lines=9> */
[----:B------:R-:W-:Y:S01]  /*7270*/  FFMA R27, R41, R42, R27 ;  /* 0x0000002a291b7223 */ /* 0x000fe2000000001b */
[--C-:B------:R-:W-:Y:S02]  /*7280*/  HADD2.F32 R40, -RZ, R72.reuse.H0_H0 ;  /* 0x20000048ff287230 */ /* 0x100fe40000004100 */
[C---:B------:R-:W-:Y:S01]  /*7290*/  FMUL R24, R38.reuse, R28 ;  /* 0x0000001c26187220 */ /* 0x040fe20000400000 */
[----:B------:R-:W-:Y:S02]  /*72a0*/  HADD2.F32 R42, -RZ, R72.H1_H1 ;  /* 0x30000048ff2a7230 */ /* 0x000fe40000004100 */
[C---:B------:R-:W-:Y:S01]  /*72b0*/  FMUL R25, R38.reuse, R29 ;  /* 0x0000001d26197220 */ /* 0x040fe20000400000 */
[--C-:B------:R-:W-:Y:S02]  /*72c0*/  HADD2.F32 R43, -RZ, R73.reuse.H0_H0 ;  /* 0x20000049ff2b7230 */ /* 0x100fe40000004100 */
[C---:B------:R-:W-:Y:S01]  /*72d0*/  FMUL R26, R38.reuse, R30 ;  /* 0x0000001e261a7220 */ /* 0x040fe20000400000 */
[----:B------:R-:W-:Y:S01]  /*72e0*/  F2FP.F16.F32.PACK_AB R62, R13, R12 ;  /* 0x0000000c0d3e723e */ /* 0x000fe200000000ff */
[----:B------:R-:W-:Y:S01]  /*72f0*/  FFMA R24, R41, R40, R24 ;  /* 0x0000002829187223 */ /* 0x000fe20000000018 */
[----:B------:R-:W-:Y:S01]  /*7300*/  F2FP.F16.F32.PACK_AB R63, R19, R14 ;  /* 0x0000000e133f723e */ /* 0x000fe200000000ff */
[C---:B------:R-:W-:Y:S01]  /*7310*/  FFMA R25, R41.reuse, R42, R25 ;  /* 0x0000002a29197223 */ /* 0x040fe20000000019 */
[C---:B------:R-:W-:Y:S01]  /*7320*/  FFMA R26, R41.reuse, R43, R26 ;  /* 0x0000002b291a7223 */ /* 0x040fe2000000001a */
[----:B------:R-:W-:Y:S02]  /*7330*/  HADD2.F32 R40, -RZ, R73.H1_H1 ;  /* 0x30000049ff287230 */ /* 0x000fe40000004100 */
[C---:B------:R-:W-:Y:S01]  /*7340*/  FMUL R31, R38.reuse, R31 ;  /* 0x0000001f261f7220 */ /* 0x040fe20000400000 */
[----:B------:R1:W-:Y:S01]  /*7350*/  STS.128 [R83+0x10], R60 ;  /* 0x0000103c53007388 */ /* 0x0003e20000000c00 */
[--C-:B------:R-:W-:Y:S02]  /*7360*/  HADD2.F32 R43, -RZ, R74.reuse.H0_H0 ;  /* 0x2000004aff2b7230 */ /* 0x100fe40000004100 */
[C---:B------:R-:W-:Y:S01]  /*7370*/  FMUL R28, R38.reuse, R32 ;  /* 0x00000020261c7220 */ /* 0x040fe20000400000 */
[----:B------:R-:W-:Y:S02]  /*7380*/  HADD2.F32 R42, -RZ, R74.H1_H1 ;  /* 0x3000004aff2a7230 */ /* 0x000fe40000004100 */
[C---:B------:R-:W-:Y:S01]  /*7390*/  FMUL R29, R38.reuse, R33 ;  /* 0x00000021261d7220 */ /* 0x040fe20000400000 */
[----:B------:R-:W-:Y:S02]  /*73a0*/  HADD2.F32 R45, -RZ, R75.H0_H0 ;  /* 0x2000004bff2d7230 */ /* 0x000fe40000004100 */
[C---:B------:R-:W-:Y:S01]  /*73b0*/  FMUL R30, R38.reuse, R34 ;  /* 0x00000022261e7220 */ /* 0x040fe20000400000 */
[----:B------:R-:W-:Y:S01]  /*73c0*/  FFMA R31, R41, R40, R31 ;  /* 0x00000028291f7223 */ /* 0x000fe2000000001f */
[----:B------:R-:W-:Y:S01]  /*73d0*/  FMUL R35, R38, R35 ;  /* 0x0000002326237220 */ /* 0x000fe20000400000 */
[----:B------:R-:W-:Y:S01]  /*73e0*/  F2FP.F16.F32.PACK_AB R68, R17, R16 ;  /* 0x000000101144723e */ /* 0x000fe200000000ff */
[----:B------:R-:W-:Y:S01]  /*73f0*/  FFMA R28, R41, R43, R28 ;  /* 0x0000002b291c7223 */ /* 0x000fe2000000001c */
[----:B------:R-:W-:Y:S01]  /*7400*/  F2FP.F16.F32.PACK_AB R69, R23, R18 ;  /* 0x000000121745723e */ /* 0x000fe200000000ff */
[----:B------:R-:W-:Y:S01]  /*7410*/  FFMA R29, R41, R42, R29 ;  /* 0x0000002a291d7223 */ /* 0x000fe2000000001d */
[----:B------:R-:W-:Y:S01]  /*7420*/  F2FP.F16.F32.PACK_AB R70, R21, R20 ;  /* 0x000000141546723e */ /* 0x000fe200000000ff */
[----:B------:R-:W-:Y:S01]  /*7430*/  FFMA R30, R41, R45, R30 ;  /* 0x0000002d291e7223 */ /* 0x000fe2000000001e */
[----:B------:R-:W-:Y:S01]  /*7440*/  F2FP.F16.F32.PACK_AB R71, R27, R22 ;  /* 0x000000161b47723e */ /* 0x000fe200000000ff */
[----:B------:R-:W-:Y:S01]  /*7450*/  FFMA R35, R41, R44, R35 ;  /* 0x0000002c29237223 */ /* 0x000fe20000000023 */
[----:B------:R-:W-:Y:S02]  /*7460*/  F2FP.F16.F32.PACK_AB R104, R25, R24 ;  /* 0x000000181968723e */ /* 0x000fe400000000ff */
[----:B------:R-:W-:Y:S01]  /*7470*/  F2FP.F16.F32.PACK_AB R105, R31, R26 ;  /* 0x0000001a1f69723e */ /* 0x000fe200000000ff */
[----:B------:R1:W-:Y:S01]  /*7480*/  STS.128 [R47+0x20], R68 ;  /* 0x000020442f007388 */ /* 0x0003e20000000c00 */
[----:B------:R-:W-:Y:S02]  /*7490*/  F2FP.F16.F32.PACK_AB R106, R29, R28 ;  /* 0x0000001c1d6a723e */ /* 0x000fe400000000ff */
[----:B------:R-:W-:Y:S05]  /*74a0*/  F2FP.F16.F32.PACK_AB R107, R35, R30 ;  /* 0x0000001e236b723e */ /* 0x000fea00000000ff */
[----:B------:R1:W-:Y:S01]  /*74b0*/  STS.128 [R46+0x10], R104 ;  /* 0x000010682e007388 */ /* 0x0003e20000000c00 */
[----:B------:R-:W-:Y:S01]  /*74c0*/  @!PT LDS RZ, [RZ] ;  /* 0x00000000fffff984 */ /* 0x000fe20000000800 */
[----:B------:R-:W-:Y:S01]  /*74d0*/  @!PT LDS RZ, [RZ] ;  /* 0x00000000fffff984 */ /* 0x000fe20000000800 */
[----:B------:R-:W-:Y:S01]  /*74e0*/  @!PT LDS RZ, [RZ] ;  /* 0x00000000fffff984 */ /* 0x000fe20000000800 */
[----:B------:R-:W-:Y:S01]  /*74f0*/  @!PT LDS RZ, [RZ] ;  /* 0x00000000fffff984 */ /* 0x000fe20000000800 */
[----:B------:R3:W-:Y:S07]  /*7500*/  MEMBAR.ALL.CTA ;  /* 0x0000000000007992 */ /* 0x0007ee0000008000 */
[----:B---3--:R-:W3:Y:S02]  /*7510*/  FENCE.VIEW.ASYNC.S ;  /* 0x00000000000073c6 */ /* 0x008ee40000000000 */
[----:B---3--:R-:W-:Y:S06]  /*7520*/  BAR.SYNC.DEFER_BLOCKING 0x1, 0x80 ;  /* 0x0042000000007b1d */ /* 0x008fec0000010000 */
[----:B------:R-:W-:Y:S05]  /*7530*/  @P0 BRA `(.L_x_120) ;  /* 0x0000000000240947 */ /* 0x000fea0003800000 */
[----:B------:R-:W3:Y:S01]  /*7540*/  LDCU.64 UR6, c[0x0][0x348] ;  /* 0x00006900ff0677ac */ /* 0x000ee20008000a00 */
[----:B------:R-:W-:Y:S01]  /*7550*/  R2UR UR5, R108 ;  /* 0x000000006c0572ca */ /* 0x000fe200000e0000 */
[----:B------:R-:W-:Y:S11]  /*7560*/  UMOV UR51, UR36 ;  /* 0x0000002400337c82 */ /* 0x000ff60008000000 */
[----:B------:R-:W-:Y:S01]  /*7570*/  @!UPT UIADD3 URZ, UPT, UPT, URZ, URZ, URZ ;  /* 0x000000fffffff290 */ /* 0x000fe2000fffe0ff */
[----:B------:R-:W-:Y:S02]  /*7580*/  UIADD3 UR48, UPT, UPT, UR47, 0x200, UR5 ;  /* 0x000002002f307890 */ /* 0x000fe4000fffe005 */
[----:B---3--:R-:W-:Y:S04]  /*7590*/  UIADD3 UR4, UP0, UPT, UR6, 0x680, URZ ;  /* 0x0000068006047890 */ /* 0x008fe8000ff1e0ff */
[----:B------:R-:W-:Y:S09]  /*75a0*/  UIADD3.X UR5, UPT, UPT, URZ, UR7, URZ, UP0, !UPT ;  /* 0x00000007ff057290 */ /* 0x000ff200087fe4ff */
[----:B------:R3:W-:Y:S02]  /*75b0*/  UTMASTG.3D [UR48], [UR4] ;  /* 0x00000030040073b5 */ /* 0x0007e40008010000 */
[----:B---3--:R0:W-:Y:S02]  /*75c0*/  UTMACMDFLUSH ;  /* 0x00000000000079b7 */ /* 0x0081e40000000000 */
.L_x_120:
[----:B------:R-:W-:Y:S05]  /*75d0*/  BSYNC.RECONVERGENT B0 ;  /* 0x0000000000007941 */ /* 0x000fea0003800200 */
.L_x_119:
[----:B------:R-:W-:Y:S01]  /*75e0*/  UIADD3 UR44, UPT, UPT, UR46, 0x1, URZ ;  /* 0x000000012e2c7890 */ /* 0x000fe2000fffe0ff */
[----:B------:R-:W-:Y:S03]  /*75f0*/  BSSY.RECONVERGENT B0, `(.L_x_121) ;  /* 0x0000005000007945 */ /* 0x000fe60003800200 */
[----:B------:R-:W-:Y:S04]  /*7600*/  UISETP.NE.AND UP0, UPT, UR44, 0x3, UPT ;  /* 0x000000032c00788c */ /* 0x000fe8000bf05270 */
[----:B------:R-:W-:Y:S01]  /*7610*/  USEL UR45, UR44, URZ, UP0 ;  /* 0x000000ff2c2d7287 */ /* 0x000fe20008000000 */
[----:B------:R-:W-:Y:S11]  /*7620*/  @P0 BRA `(.L_x_122) ;  /* 0x0000000000040947 */ /* 0x000ff60003800000 */
[----:B------:R-:W-:Y:S04]  /*7630*/  DEPBAR.LE SB0, 0x1 ;  /* 0x000080400000791a */ /* 0x000fe80000000000 */
.L_x_122:
[----:B------:R-:W-:Y:S05]  /*7640*/  BSYNC.RECONVERGENT B0 ;  /* 0x0000000000007941 */ /* 0x000fea0003800200 */
.L_x_121:
[----:B------:R-:W-:Y:S01]  /*7650*/  BAR.SYNC.DEFER_BLOCKING 0x1, 0x80 ;  /* 0x0042000000007b1d */ /* 0x000fe20000010000 */
[----:B------:R-:W-:Y:S01]  /*7660*/  ISETP.NE.AND P1, PT, R102, RZ, PT ;  /* 0x000000ff6600720c */ /* 0x000fe20003f25270 */
[----:B------:R-:W-:Y:S01]  /*7670*/  UISETP.NE.AND UP0, UPT, UR53, URZ, UPT ;  /* 0x000000ff3500728c */ /* 0x000fe2000bf05270 */
[----:B------:R-:W-:Y:S11]  /*7680*/  LEA R3, R110, UR47, 0x3 ;  /* 0x0000002f6e037c11 */ /* 0x000ff6000f8e18ff */
[----:B------:R-:W-:Y:S01]  /*7690*/  @P1 SHF.L.U32 R4, R109, 0x1f, RZ ;  /* 0x0000001f6d041819 */ /* 0x000fe200000006ff */
[----:B------:R-:W-:Y:S06]  /*76a0*/  BRA.U !UP0, `(.L_x_123) ;  /* 0x0000000108247547 */ /* 0x000fec000b800000 */
[----:B------:R-:W3:Y:S01]  /*76b0*/  S2R R0, SR_CgaCtaId ;  /* 0x0000000000007919 */ /* 0x000ee20000008800 */
[----:B------:R-:W-:Y:S01]  /*76c0*/  IMAD.U32 R2, RZ, RZ, UR52 ;  /* 0x00000034ff027e24 */ /* 0x000fe2000f8e00ff */
[----:B------:R-:W-:Y:S04]  /*76d0*/  UIADD3 UR4, UPT, UPT, UR52, 0x1, URZ ;  /* 0x0000000134047890 */ /* 0x000fe8000fffe0ff */
[----:B------:R-:W-:Y:S01]  /*76e0*/  @P1 LEA R2, R2, UR47, 0x3 ;  /* 0x0000002f02021c11 */ /* 0x000fe2000f8e18ff */
[----:B------:R-:W-:Y:S04]  /*76f0*/  UISETP.NE.AND UP0, UPT, UR4, 0x3, UPT ;  /* 0x000000030400788c */ /* 0x000fe8000bf05270 */
[----:B------:R-:W-:Y:S01]  /*7700*/  @P1 VIADD R5, R2, 0xb8 ;  /* 0x000000b802051836 */ /* 0x000fe20000000000 */
[----:B------:R-:W-:Y:S04]  /*7710*/  USEL UR52, UR4, URZ, UP0 ;  /* 0x000000ff04347287 */ /* 0x000fe80008000000 */
[----:B---3--:R-:W-:Y:S04]  /*7720*/  @P1 PRMT R0, R0, 0x654, R5 ;  /* 0x0000065400001816 */ /* 0x008fe80000000005 */
[----:B------:R3:W-:Y:S04]  /*7730*/  @P1 SYNCS.ARRIVE.TRANS64.RED.A1T0 RZ, [R0+URZ], RZ ;  /* 0x000000ff00ff19a7 */ /* 0x0007e800081004ff */
.L_x_123:
[----:B------:R-:W4:Y:S01]  /*7740*/  @P1 SYNCS.PHASECHK.TRANS64.TRYWAIT P0, [R3+URZ+0xa0], R4 ;  /* 0x0000a004030015a7 */ /* 0x000f2200080011ff */
[----:B------:R-:W-:Y:S01]  /*7750*/  BSSY B1, `(.L_x_124) ;  /* 0x0000015000017945 */ /* 0x000fe20003800000 */
[----:B----4-:R-:W-:Y:S03]  /*7760*/  @P1 SEL R103, RZ, 0x1, !P0 ;  /* 0x00000001ff671807 */ /* 0x010fe60004000000 */
[----:B------:R-:W-:Y:S05]  /*7770*/  @!P1 BRA `(.L_x_125) ;  /* 0x0000000000489947 */ /* 0x000fea0003800000 */
[----:B------:R-:W-:Y:S01]  /*7780*/  ISETP.NE.AND P1, PT, R111, RZ, PT ;  /* 0x000000ff6f00720c */ /* 0x000fe20003f25270 */
[----:B------:R-:W-:Y:S01]  /*7790*/  BSSY B0, `(.L_x_126) ;  /* 0x000000a000007945 */ /* 0x000fe20003800000 */
[----:B------:R-:W-:Y:S11]  /*77a0*/  ISETP.NE.AND P0, PT, R103, RZ, PT ;  /* 0x000000ff6700720c */ /* 0x000ff60003f05270 */
[----:B------:R-:W-:Y:S04]  /*77b0*/  @P1 IMAD R110, R110, 0x2000, R97 ;  /* 0x000020006e6e1824 */ /* 0x000fe800078e0261 */
[----:B------:R-:W-:Y:S01]  /*77c0*/  @P1 IMAD.IADD R5, R81, 0x1, R110 ;  /* 0x0000000151051824 */ /* 0x000fe200078e026e */
[----:B------:R-:W-:Y:S03]  /*77d0*/  @P1 IADD3 R2, PT, PT, R80, R110, RZ ;  /* 0x0000006e50021210 */ /* 0x000fe60007ffe0ff */
[----:B---3--:R-:W-:Y:S01]  /*77e0*/  @P1 IMAD.IADD R0, R96, 0x1, R5 ;  /* 0x0000000160001824 */ /* 0x008fe200078e0205 */
[----:B------:R-:W-:Y:S06]  /*77f0*/  @P0 BRA `(.L_x_127) ;  /* 0x00000000000c0947 */ /* 0x000fec0003800000 */
[----:B------:R-:W-:Y:S04]  /*7800*/  SHF.L.U32 R4, R109, 0x1f, RZ ;  /* 0x0000001f6d047819 */ /* 0x000fe800000006ff */
[----:B------:R-:W3:Y:S02]  /*7810*/  SYNCS.PHASECHK.TRANS64.TRYWAIT P0, [R3+URZ+0xa0], R4 ;  /* 0x0000a004030075a7 */ /* 0x000ee400080011ff */
[----:B---3--:R-:W-:Y:S05]  /*7820*/  @!P0 BRA `(.L_x_128) ;  /* 0x0000001c00208947 */ /* 0x008fea0003800000 */
.L_x_127:
[----:B------:R-:W-:Y:S05]  /*7830*/  BSYNC B0 ;  /* 0x0000000000007941 */ /* 0x000fea0003800000 */
.L_x_126:
[----:B------:R-:W-:Y:S11]  /*7840*/  ISETP.NE.AND P0, PT, R111, RZ, PT ;  /* 0x000000ff6f00720c */ /* 0x000ff60003f05270 */
[----:B------:R-:W-:Y:S02]  /*7850*/  @!UPT UIADD3 URZ, UPT, UPT, URZ, URZ, URZ ;  /* 0x000000fffffff290 */ /* 0x000fe4000fffe0ff */
[----:B------:R4:W1:Y:S04]  /*7860*/  @P0 LDS.128 R48, [R110] ;  /* 0x000000006e300984 */ /* 0x0008680000000c00 */
[----:B------:R4:W1:Y:S04]  /*7870*/  @P0 LDS.128 R64, [R2+0x20] ;  /* 0x0000200002400984 */ /* 0x0008680000000c00 */
[----:B------:R4:W1:Y:S04]  /*7880*/  @P0 LDS.128 R56, [R5+0x10] ;  /* 0x0000100005380984 */ /* 0x0008680000000c00 */
[----:B------:R4:W1:Y:S02]  /*7890*/  @P0 LDS.128 R72, [R0+0x10] ;  /* 0x0000100000480984 */ /* 0x0008640000000c00 */
.L_x_125:
[----:B------:R-:W-:Y:S05]  /*78a0*/  BSYNC B1 ;  /* 0x0000000000017941 */ /* 0x000fea0003800000 */
.L_x_124:
[----:B---34-:R-:W-:Y:S05]  /*78b0*/  VIADD R0, R39, 0x20 ;  /* 0x0000002027007836 */ /* 0x018fea0000000000 */
[----:B------:R-:W-:Y:S04]  /*78c0*/  SHF.R.U32.HI R0, RZ, 0x15, R0 ;  /* 0x00000015ff007819 */ /* 0x000fe80000011600 */
[----:B------:R-:W-:Y:S11]  /*78d0*/  LOP3.LUT P0, RZ, R0, 0x3, R85, 0x48, !PT ;  /* 0x0000000300ff7812 */ /* 0x000ff60007804855 */
[----:B------:R-:W-:Y:S02]  /*78e0*/  @!UPT UIADD3 URZ, UPT, UPT, URZ, URZ, URZ ;  /* 0x000000fffffff290 */ /* 0x000fe4000fffe0ff */
[----:B------:R-:W-:Y:S05]  /*78f0*/  @!P0 BRA `(.L_x_129) ;  /* 0x0000000000408947 */ /* 0x000fea0003800000 */
[----:B------:R-:W3:Y:S01]  /*7900*/  LDCU.64 UR8, c[0x4][0x70] ;  /* 0x01000e00ff0877ac */ /* 0x000ee20008000a00 */
[----:B------:R-:W-:Y:S01]  /*7910*/  MOV R3, 0x0 ;  /* 0x0000000000037802 */ /* 0x000fe20000000f00 */
[----:B------:R-:W-:Y:S02]  /*7920*/  HFMA2 R12, -RZ, RZ, 0, 5.9604644775390625e-08 ;  /* 0x00000001ff0c7431 */ /* 0x000fe400000001ff */
[----:B------:R-:W-:Y:S02]  /*7930*/  IMAD.MOV.U32 R8, RZ, RZ, 0x192 ;  /* 0x00000192ff087424 */ /* 0x000fe400078e00ff */
[----:B------:R-:W-:Y:S01]  /*7940*/  IMAD.MOV.U32 R13, RZ, RZ, RZ ;  /* 0x000000ffff0d7224 */ /* 0x000fe200078e00ff */
[----:B------:R-:W4:Y:S01]  /*7950*/  LDCU.64 UR6, c[0x4][0x78] ;  /* 0x01000f00ff0677ac */ /* 0x000f220008000a00 */
[----:B------:R-:W1:Y:S01]  /*7960*/  LDC.64 R2, c[0x4][R3] ;  /* 0x0100000003027b82 */ /* 0x000e620000000a00 */
[----:B------:R-:W5:Y:S01]  /*7970*/  LDCU.64 UR4, c[0x4][0x10] ;  /* 0x01000200ff0477ac */ /* 0x000f620008000a00 */
[----:B---3--:R-:W-:Y:S01]  /*7980*/  MOV R5, UR9 ;  /* 0x0000000900057c02 */ /* 0x008fe20008000f00 */
[----:B------:R-:W-:Y:S01]  /*7990*/  IMAD.U32 R4, RZ, RZ, UR8 ;  /* 0x00000008ff047e24 */ /* 0x000fe2000f8e00ff */
[----:B----4-:R-:W-:Y:S01]  /*79a0*/  MOV R7, UR7 ;  /* 0x0000000700077c02 */ /* 0x010fe20008000f00 */
[----:B------:R-:W-:Y:S01]  /*79b0*/  IMAD.U32 R6, RZ, RZ, UR6 ;  /* 0x00000006ff067e24 */ /* 0x000fe2000f8e00ff */
[----:B-----5:R-:W-:Y:S01]  /*79c0*/  MOV R11, UR5 ;  /* 0x00000005000b7c02 */ /* 0x020fe20008000f00 */
[----:B------:R-:W-:Y:S02]  /*79d0*/  IMAD.U32 R10, RZ, RZ, UR4 ;  /* 0x00000004ff0a7e24 */ /* 0x000fe4000f8e00ff */
[----:B------:R-:W-:Y:S07]  /*79e0*/  LEPC R20, `(.L_x_129) ;  /* 0x000000001014794e */ /* 0x000fee0000000000 */
[----:B-12---:R-:W-:Y:S05]  /*79f0*/  CALL.ABS.NOINC R2 ;  /* 0x0000000002007343 */ /* 0x006fea0003c00000 */
.L_x_129:
[----:B------:R-:W-:Y:S01]  /*7a00*/  ISETP.NE.AND P0, PT, R98, RZ, PT ;  /* 0x000000ff6200720c */ /* 0x000fe20003f05270 */
[----:B------:R-:W-:Y:S05]  /*7a10*/  WARPSYNC.ALL ;  /* 0x0000000000007948 */ /* 0x000fea0003800000 */
[----:B------:R-:W-:Y:S01]  /*7a20*/  R2UR UR4, R39 ;  /* 0x00000000270472ca */ /* 0x000fe200000e0000 */
[--C-:B-1----:R-:W-:Y:S01]  /*7a30*/  HADD2.F32 R40, -RZ, R48.reuse.H0_H0 ;  /* 0x20000030ff287230 */ /* 0x102fe20000004100 */
[----:B------:R-:W-:Y:S01]  /*7a40*/  IADD3 R89, PT, PT, R89, 0x120, RZ ;  /* 0x0000012059597810 */ /* 0x000fe20007ffe0ff */
[----:B------:R-:W-:Y:S01]  /*7a50*/  HADD2.F32 R42, -RZ, R48.H1_H1 ;  /* 0x30000030ff2a7230 */ /* 0x000fe20000004100 */
[----:B------:R-:W-:Y:S01]  /*7a60*/  BSSY.RECONVERGENT B0, `(.L_x_130) ;  /* 0x000008d000007945 */ /* 0x000fe20003800200 */
[--C-:B------:R-:W-:Y:S01]  /*7a70*/  HADD2.F32 R43, -RZ, R49.reuse.H0_H0 ;  /* 0x20000031ff2b7230 */ /* 0x100fe20000004100 */
[----:B------:R-:W-:Y:S01]  /*7a80*/  LOP3.LUT R89, R89, 0xfefffff8, RZ, 0xc0, !PT ;  /* 0xfefffff859597812 */ /* 0x000fe200078ec0ff */
[----:B------:R-:W-:Y:S02]  /*7a90*/  HADD2.F32 R44, -RZ, R49.H1_H1 ;  /* 0x30000031ff2c7230 */ /* 0x000fe40000004100 */
[--C-:B------:R-:W-:Y:S02]  /*7aa0*/  HADD2.F32 R45, -RZ, R50.reuse.H0_H0 ;  /* 0x20000032ff2d7230 */ /* 0x100fe40000004100 */
[----:B--2---:R-:W-:Y:S02]  /*7ab0*/  HADD2.F32 R46, -RZ, R50.H1_H1 ;  /* 0x30000032ff2e7230 */ /* 0x004fe40000004100 */
[----:B------:R-:W1:Y:S01]  /*7ac0*/  LDTM.x32 R4, tmem[UR4+0x20] ;  /* 0x00002004000479ee */ /* 0x000e6200082c0000 */
[----:B------:R-:W-:Y:S01]  /*7ad0*/  NOP ;  /* 0x0000000000007918 */ /* 0x000fe20000000000 */
[----:B-1----:R1:W-:Y:S01]  /*7ae0*/  SYNCS.ARRIVE.TRANS64.RED.A1T0 RZ, [R89+URZ], RZ ;  /* 0x000000ff59ff79a7 */ /* 0x0023e200081004ff */
[----:B------:R-:W-:Y:S01]  /*7af0*/  USHF.L.U32 UR4, UR45, 0xd, URZ ;  /* 0x0000000d2d047899 */ /* 0x000fe200080006ff */
[--C-:B------:R-:W-:Y:S02]  /*7b00*/  HADD2.F32 R47, -RZ, R51.reuse.H0_H0 ;  /* 0x20000033ff2f7230 */ /* 0x100fe40000004100 */
[----:B------:R-:W-:Y:S02]  /*7b10*/  HADD2.F32 R48, -RZ, R51.H1_H1 ;  /* 0x30000033ff307230 */ /* 0x000fe40000004100 */
[--C-:B------:R-:W-:Y:S01]  /*7b20*/  HADD2.F32 R49, -RZ, R56.reuse.H0_H0 ;  /* 0x20000038ff317230 */ /* 0x100fe20000004100 */
[----:B------:R-:W-:Y:S01]  /*7b30*/  IADD3 R116, PT, PT, R97, UR4, RZ ;  /* 0x0000000461747c10 */ /* 0x000fe2000fffe0ff */
[----:B------:R-:W-:Y:S02]  /*7b40*/  HADD2.F32 R51, -RZ, R56.H1_H1 ;  /* 0x30000038ff337230 */ /* 0x000fe40000004100 */
[--C-:B------:R-:W-:Y:S01]  /*7b50*/  HADD2.F32 R50, -RZ, R57.reuse.H0_H0 ;  /* 0x20000039ff327230 */ /* 0x100fe20000004100 */
[-C--:B------:R-:W-:Y:S01]  /*7b60*/  IADD3 R103, PT, PT, R81, R116.reuse, RZ ;  /* 0x0000007451677210 */ /* 0x080fe20007ffe0ff */
[----:B------:R-:W-:Y:S01]  /*7b70*/  HADD2.F32 R52, -RZ, R57.H1_H1 ;  /* 0x30000039ff347230 */ /* 0x000fe20000004100 */
[----:B------:R-:W-:Y:S01]  /*7b80*/  IADD3 R116, PT, PT, R80, R116, RZ ;  /* 0x0000007450747210 */ /* 0x000fe20007ffe0ff */
[--C-:B------:R-:W-:Y:S01]  /*7b90*/  HADD2.F32 R53, -RZ, R58.reuse.H0_H0 ;  /* 0x2000003aff357230 */ /* 0x100fe20000004100 */
[----:B------:R-:W-:Y:S01]  /*7ba0*/  IADD3 R117, PT, PT, R96, R103, RZ ;  /* 0x0000006760757210 */ /* 0x000fe20007ffe0ff */
[----:B------:R-:W-:Y:S02]  /*7bb0*/  HADD2.F32 R54, -RZ, R58.H1_H1 ;  /* 0x3000003aff367230 */ /* 0x000fe40000004100 */
[--C-:B------:R-:W-:Y:S02]  /*7bc0*/  HADD2.F32 R55, -RZ, R59.reuse.H0_H0 ;  /* 0x2000003bff377230 */ /* 0x100fe40000004100 */
[----:B------:R-:W-:Y:S02]  /*7bd0*/  HADD2.F32 R56, -RZ, R59.H1_H1 ;  /* 0x3000003bff387230 */ /* 0x000fe40000004100 */
[C---:B------:R-:W-:Y:S01]  /*7be0*/  FMUL R4, R38.reuse, R4 ;  /* 0x0000000426047220 */ /* 0x040fe20000400000 */
[C---:B------:R-:W-:Y:S01]  /*7bf0*/  FMUL R5, R38.reuse, R5 ;  /* 0x0000000526057220 */ /* 0x040fe20000400000 */
[C---:B------:R-:W-:Y:S01]  /*7c00*/  FMUL R6, R38.reuse, R6 ;  /* 0x0000000626067220 */ /* 0x040fe20000400000 */
[C---:B------:R-:W-:Y:S01]  /*7c10*/  FMUL R7, R38.reuse, R7 ;  /* 0x0000000726077220 */ /* 0x040fe20000400000 */
[C---:B------:R-:W-:Y:S01]  /*7c20*/  FFMA R4, R41.reuse, R40, R4 ;  /* 0x0000002829047223 */ /* 0x040fe20000000004 */
[C---:B------:R-:W-:Y:S01]  /*7c30*/  FFMA R5, R41.reuse, R42, R5 ;  /* 0x0000002a29057223 */ /* 0x040fe20000000005 */
[C---:B------:R-:W-:Y:S01]  /*7c40*/  FFMA R6, R41.reuse, R43, R6 ;  /* 0x0000002b29067223 */ /* 0x040fe20000000006 */
[----:B------:R-:W-:Y:S01]  /*7c50*/  FFMA R7, R41, R44, R7 ;  /* 0x0000002c29077223 */ /* 0x000fe20000000007 */
[C---:B------:R-:W-:Y:S01]  /*7c60*/  FMUL R8, R38.reuse, R8 ;  /* 0x0000000826087220 */ /* 0x040fe20000400000 */
[C---:B------:R-:W-:Y:S01]  /*7c70*/  FMUL R9, R38.reuse, R9 ;  /* 0x0000000926097220 */ /* 0x040fe20000400000 */
[----:B------:R-:W-:Y:S01]  /*7c80*/  F2FP.F16.F32.PACK_AB R80, R5, R4 ;  /* 0x000000040550723e */ /* 0x000fe200000000ff */
[C---:B------:R-:W-:Y:S01]  /*7c90*/  FMUL R10, R38.reuse, R10 ;  /* 0x0000000a260a7220 */ /* 0x040fe20000400000 */
[----:B------:R-:W-:Y:S01]  /*7ca0*/  F2FP.F16.F32.PACK_AB R81, R7, R6 ;  /* 0x000000060751723e */ /* 0x000fe200000000ff */
[C---:B------:R-:W-:Y:S01]  /*7cb0*/  FFMA R8, R41.reuse, R45, R8 ;  /* 0x0000002d29087223 */ /* 0x040fe20000000008 */
[C---:B------:R-:W-:Y:S01]  /*7cc0*/  FFMA R9, R41.reuse, R46, R9 ;  /* 0x0000002e29097223 */ /* 0x040fe20000000009 */
[----:B------:R-:W-:Y:S01]  /*7cd0*/  FFMA R10, R41, R47, R10 ;  /* 0x0000002f290a7223 */ /* 0x000fe2000000000a */
[C---:B------:R-:W-:Y:S01]  /*7ce0*/  FMUL R11, R38.reuse, R11 ;  /* 0x0000000b260b7220 */ /* 0x040fe20000400000 */
[C---:B------:R-:W-:Y:S01]  /*7cf0*/  FMUL R0, R38.reuse, R12 ;  /* 0x0000000c26007220 */ /* 0x040fe20000400000 */
[C---:B------:R-:W-:Y:S01]  /*7d00*/  FMUL R2, R38.reuse, R13 ;  /* 0x0000000d26027220 */ /* 0x040fe20000400000 */
[----:B------:R-:W-:Y:S01]  /*7d10*/  F2FP.F16.F32.PACK_AB R82, R9, R8 ;  /* 0x000000080952723e */ /* 0x000fe200000000ff */
[C---:B------:R-:W-:Y:S01]  /*7d20*/  FFMA R11, R41.reuse, R48, R11 ;  /* 0x00000030290b7223 */ /* 0x040fe2000000000b */
[C---:B------:R-:W-:Y:S01]  /*7d30*/  FFMA R0, R41.reuse, R49, R0 ;  /* 0x0000003129007223 */ /* 0x040fe20000000000 */
[C---:B------:R-:W-:Y:S01]  /*7d40*/  FFMA R2, R41.reuse, R51, R2 ;  /* 0x0000003329027223 */ /* 0x040fe20000000002 */
[C---:B------:R-:W-:Y:S01]  /*7d50*/  FMUL R3, R38.reuse, R14 ;  /* 0x0000000e26037220 */ /* 0x040fe20000400000 */
[C---:B------:R-:W-:Y:S01]  /*7d60*/  FMUL R15, R38.reuse, R15 ;  /* 0x0000000f260f7220 */ /* 0x040fe20000400000 */
[C---:B------:R-:W-:Y:S01]  /*7d70*/  FMUL R12, R38.reuse, R16 ;  /* 0x00000010260c7220 */ /* 0x040fe20000400000 */
[C---:B------:R-:W-:Y:S01]  /*7d80*/  FMUL R13, R38.reuse, R17 ;  /* 0x00000011260d7220 */ /* 0x040fe20000400000 */
[C---:B------:R-:W-:Y:S01]  /*7d90*/  FFMA R3, R41.reuse, R50, R3 ;  /* 0x0000003229037223 */ /* 0x040fe20000000003 */
[C---:B------:R-:W-:Y:S01]  /*7da0*/  FMUL R14, R38.reuse, R18 ;  /* 0x00000012260e7220 */ /* 0x040fe20000400000 */
[----:B------:R-:W-:Y:S01]  /*7db0*/  FFMA R15, R41, R52, R15 ;  /* 0x00000034290f7223 */ /* 0x000fe2000000000f */
[--C-:B------:R-:W-:Y:S02]  /*7dc0*/  HADD2.F32 R57, -RZ, R64.reuse.H0_H0 ;  /* 0x20000040ff397230 */ /* 0x100fe40000004100 */
[C---:B------:R-:W-:Y:S01]  /*7dd0*/  FMUL R19, R38.reuse, R19 ;  /* 0x0000001326137220 */ /* 0x040fe20000400000 */
[----:B------:R-:W-:Y:S01]  /*7de0*/  F2FP.F16.F32.PACK_AB R83, R11, R10 ;  /* 0x0000000a0b53723e */ /* 0x000fe200000000ff */
[C---:B------:R-:W-:Y:S01]  /*7df0*/  FFMA R12, R41.reuse, R53, R12 ;  /* 0x00000035290c7223 */ /* 0x040fe2000000000c */
[----:B------:R-:W-:Y:S02]  /*7e00*/  HADD2.F32 R58, -RZ, R64.H1_H1 ;  /* 0x30000040ff3a7230 */ /* 0x000fe40000004100 */
[C---:B------:R-:W-:Y:S01]  /*7e10*/  FMUL R16, R38.reuse, R20 ;  /* 0x0000001426107220 */ /* 0x040fe20000400000 */
[C---:B------:R-:W-:Y:S01]  /*7e20*/  FFMA R13, R41.reuse, R54, R13 ;  /* 0x00000036290d7223 */ /* 0x040fe2000000000d */
[----:B------:R1:W-:Y:S01]  /*7e30*/  STS.128 [R97+UR4], R80 ;  /* 0x0000005061007988 */ /* 0x0003e20008000c04 */
[--C-:B------:R-:W-:Y:S02]  /*7e40*/  HADD2.F32 R59, -RZ, R65.reuse.H0_H0 ;  /* 0x20000041ff3b7230 */ /* 0x100fe40000004100 */
[C---:B------:R-:W-:Y:S01]  /*7e50*/  FMUL R17, R38.reuse, R21 ;  /* 0x0000001526117220 */ /* 0x040fe20000400000 */
[C---:B------:R-:W-:Y:S01]  /*7e60*/  FFMA R14, R41.reuse, R55, R14 ;  /* 0x00000037290e7223 */ /* 0x040fe2000000000e */
[----:B------:R-:W-:Y:S02]  /*7e70*/  HADD2.F32 R60, -RZ, R65.H1_H1 ;  /* 0x30000041ff3c7230 */ /* 0x000fe40000004100 */
[C---:B------:R-:W-:Y:S01]  /*7e80*/  FMUL R18, R38.reuse, R22 ;  /* 0x0000001626127220 */ /* 0x040fe20000400000 */
[C---:B------:R-:W-:Y:S01]  /*7e90*/  FFMA R19, R41.reuse, R56, R19 ;  /* 0x0000003829137223 */ /* 0x040fe20000000013 */
        /* <DEDUP_REMOVED lines=13> */
[----:B------:R-:W-:Y:S01]  /*7f70*/  FMUL R27, R38, R27 ;  /* 0x0000001b261b7220 */ /* 0x000fe20000400000 */
[----:B------:R-:W-:Y:S01]  /*7f80*/  F2FP.F16.F32.PACK_AB R104, R2, R0 ;  /* 0x000000000268723e */ /* 0x000fe200000000ff */
[----:B------:R-:W-:Y:S01]  /*7f90*/  FFMA R20, R41, R61, R20 ;  /* 0x0000003d29147223 */ /* 0x000fe20000000014 */
[----:B------:R-:W-:Y:S01]  /*7fa0*/  F2FP.F16.F32.PACK_AB R105, R15, R3 ;  /* 0x000000030f69723e */ /* 0x000fe200000000ff */
[----:B------:R-:W-:Y:S01]  /*7fb0*/  HADD2.F32 R66, -RZ, R72.H1_H1 ;  /* 0x30000048ff427230 */ /* 0x000fe20000004100 */
[----:B------:R-:W-:Y:S01]  /*7fc0*/  F2FP.F16.F32.PACK_AB R106, R13, R12 ;  /* 0x0000000c0d6a723e */ /* 0x000fe200000000ff */
[C---:B------:R-:W-:Y:S01]  /*7fd0*/  FMUL R24, R38.reuse, R28 ;  /* 0x0000001c26187220 */ /* 0x040fe20000400000 */
[----:B------:R-:W-:Y:S01]  /*7fe0*/  F2FP.F16.F32.PACK_AB R107, R19, R14 ;  /* 0x0000000e136b723e */ /* 0x000fe200000000ff */
[C---:B------:R-:W-:Y:S01]  /*7ff0*/  FFMA R21, R41.reuse, R62, R21 ;  /* 0x0000003e29157223 */ /* 0x040fe20000000015 */
[--C-:B------:R-:W-:Y:S02]  /*8000*/  HADD2.F32 R67, -RZ, R73.reuse.H0_H0 ;  /* 0x20000049ff437230 */ /* 0x100fe40000004100 */
[C---:B------:R-:W-:Y:S01]  /*8010*/  FMUL R25, R38.reuse, R29 ;  /* 0x0000001d26197220 */ /* 0x040fe20000400000 */
[C---:B------:R-:W-:Y:S01]  /*8020*/  FFMA R22, R41.reuse, R63, R22 ;  /* 0x0000003f29167223 */ /* 0x040fe20000000016 */
[----:B------:R1:W-:Y:S01]  /*8030*/  STS.128 [R103+0x10], R104 ;  /* 0x0000106867007388 */ /* 0x0003e20000000c00 */
        /* <DEDUP_REMOVED lines=35> */
[----:B--2---:R-:W2:Y:S02]  /*8270*/  FENCE.VIEW.ASYNC.S ;  /* 0x00000000000073c6 */ /* 0x004ea40000000000 */
[----:B--2---:R-:W-:Y:S06]  /*8280*/  BAR.SYNC.DEFER_BLOCKING 0x1, 0x80 ;  /* 0x0042000000007b1d */ /* 0x004fec0000010000 */
[----:B------:R-:W-:Y:S05]  /*8290*/  @P0 BRA `(.L_x_131) ;  /* 0x0000000000240947 */ /* 0x000fea0003800000 */
[----:B------:R-:W2:Y:S01]  /*82a0*/  LDCU.64 UR10, c[0x0][0x348] ;  /* 0x00006900ff0a77ac */ /* 0x000ea20008000a00 */
[----:B------:R-:W-:Y:S02]  /*82b0*/  UIADD3 UR9, UPT, UPT, UR49, 0x20, URZ ;  /* 0x0000002031097890 */ /* 0x000fe4000fffe0ff */
[----:B------:R-:W-:Y:S02]  /*82c0*/  UIADD3 UR8, UPT, UPT, UR47, 0x200, UR4 ;  /* 0x000002002f087890 */ /* 0x000fe4000fffe004 */
[----:B--2---:R-:W-:Y:S03]  /*82d0*/  UIADD3 UR6, UP0, UPT, UR10, 0x680, URZ ;  /* 0x000006800a067890 */ /* 0x004fe6000ff1e0ff */
[----:B------:R-:W-:Y:S01]  /*82e0*/  UMOV UR10, UR50 ;  /* 0x00000032000a7c82 */ /* 0x000fe20008000000 */
[----:B------:R-:W-:Y:S03]  /*82f0*/  UIADD3.X UR7, UPT, UPT, URZ, UR11, URZ, UP0, !UPT ;  /* 0x0000000bff077290 */ /* 0x000fe600087fe4ff */
[----:B------:R-:W-:Y:S06]  /*8300*/  UMOV UR11, UR36 ;  /* 0x00000024000b7c82 */ /* 0x000fec0008000000 */
[----:B------:R2:W-:Y:S02]  /*8310*/  UTMASTG.3D [UR8], [UR6] ;  /* 0x00000008060073b5 */ /* 0x0005e40008010000 */
[----:B--2---:R0:W-:Y:S02]  /*8320*/  UTMACMDFLUSH ;  /* 0x00000000000079b7 */ /* 0x0041e40000000000 */
.L_x_131:
[----:B------:R-:W-:Y:S05]  /*8330*/  BSYNC.RECONVERGENT B0 ;  /* 0x0000000000007941 */ /* 0x000fea0003800200 */
.L_x_130:
[----:B------:R-:W-:Y:S01]  /*8340*/  UIADD3 UR4, UPT, UPT, UR45, 0x1, URZ ;  /* 0x000000012d047890 */ /* 0x000fe2000fffe0ff */
[----:B------:R-:W-:Y:S03]  /*8350*/  BSSY.RECONVERGENT B0, `(.L_x_132) ;  /* 0x0000008000007945 */ /* 0x000fe60003800200 */
[----:B------:R-:W-:Y:S04]  /*8360*/  UISETP.NE.AND UP0, UPT, UR4, 0x3, UPT ;  /* 0x000000030400788c */ /* 0x000fe8000bf05270 */
[----:B------:R-:W-:Y:S02]  /*8370*/  UISETP.EQ.XOR UP1, UPT, UR44, 0x3, !UP0 ;  /* 0x000000032c00788c */ /* 0x000fe4000c722a70 */
[----:B------:R-:W-:Y:S02]  /*8380*/  USEL UR46, UR4, URZ, UP0 ;  /* 0x000000ff042e7287 */ /* 0x000fe40008000000 */
[----:B------:R-:W-:Y:S04]  /*8390*/  USEL UR5, URZ, 0x1, !UP1 ;  /* 0x00000001ff057887 */ /* 0x000fe8000c800000 */
[----:B------:R-:W-:Y:S01]  /*83a0*/  ULOP3.LUT UR54, UR54, UR5, URZ, 0x3c, !UPT ;  /* 0x0000000536367292 */ /* 0x000fe2000f8e3cff */
[----:B------:R-:W-:Y:S11]  /*83b0*/  @P0 BRA `(.L_x_133) ;  /* 0x0000000000040947 */ /* 0x000ff60003800000 */
[----:B------:R-:W-:Y:S04]  /*83c0*/  DEPBAR.LE SB0, 0x1 ;  /* 0x000080400000791a */ /* 0x000fe80000000000 */
.L_x_133:
[----:B------:R-:W-:Y:S05]  /*83d0*/  BSYNC.RECONVERGENT B0 ;  /* 0x0000000000007941 */ /* 0x000fea0003800200 */
.L_x_132:
[----:B------:R-:W-:Y:S01]  /*83e0*/  BAR.SYNC.DEFER_BLOCKING 0x1, 0x80 ;  /* 0x0042000000007b1d */ /* 0x000fe20000010000 */
[----:B------:R-:W-:Y:S01]  /*83f0*/  UISETP.NE.AND UP0, UPT, UR53, -0x2, UPT ;  /* 0xfffffffe3500788c */ /* 0x000fe2000bf05270 */
[----:B------:R-:W-:Y:S08]  /*8400*/  IADD3 R0, PT, PT, R36, 0x1, RZ ;  /* 0x0000000124007810 */ /* 0x000ff00007ffe0ff */
[----:B------:R-:W-:Y:S05]  /*8410*/  BRA.U !UP0, `(.L_x_134) ;  /* 0x0000000108287547 */ /* 0x000fea000b800000 */
[----:B------:R-:W2:Y:S01]  /*8420*/  S2R R2, SR_CgaCtaId ;  /* 0x0000000000027919 */ /* 0x000ea20000008800 */
[----:B------:R-:W-:Y:S01]  /*8430*/  ISETP.NE.AND P0, PT, R102, RZ, PT ;  /* 0x000000ff6600720c */ /* 0x000fe20003f05270 */
[----:B------:R-:W-:Y:S01]  /*8440*/  IMAD.U32 R3, RZ, RZ, UR52 ;  /* 0x00000034ff037e24 */ /* 0x000fe2000f8e00ff */
[----:B------:R-:W-:Y:S04]  /*8450*/  UIADD3 UR4, UPT, UPT, UR52, 0x1, URZ ;  /* 0x0000000134047890 */ /* 0x000fe8000fffe0ff */
[----:B------:R-:W-:Y:S04]  /*8460*/  UISETP.NE.AND UP0, UPT, UR4, 0x3, UPT ;  /* 0x000000030400788c */ /* 0x000fe8000bf05270 */
[----:B------:R-:W-:Y:S03]  /*8470*/  USEL UR52, UR4, URZ, UP0 ;  /* 0x000000ff04347287 */ /* 0x000fe60008000000 */
[----:B------:R-:W-:Y:S05]  /*8480*/  @P0 LEA R3, R3, UR47, 0x3 ;  /* 0x0000002f03030c11 */ /* 0x000fea000f8e18ff */
[----:B------:R-:W-:Y:S05]  /*8490*/  @P0 VIADD R3, R3, 0xb8 ;  /* 0x000000b803030836 */ /* 0x000fea0000000000 */
[----:B--2---:R-:W-:Y:S04]  /*84a0*/  @P0 PRMT R2, R2, 0x654, R3 ;  /* 0x0000065402020816 */ /* 0x004fe80000000003 */
[----:B------:R2:W-:Y:S03]  /*84b0*/  @P0 SYNCS.ARRIVE.TRANS64.RED.A1T0 RZ, [R2+URZ], RZ ;  /* 0x000000ff02ff09a7 */ /* 0x0005e600081004ff */
.L_x_134:
[----:B------:R-:W-:Y:S01]  /*84c0*/  R2UR UR6, R101 ;  /* 0x00000000650672ca */ /* 0x000fe200000e0000 */
[----:B------:R-:W-:Y:S01]  /*84d0*/  UIADD3 UR53, UPT, UPT, UR53, 0x2, URZ ;  /* 0x0000000235357890 */ /* 0x000fe2000fffe0ff */
[----:B------:R-:W-:Y:S01]  /*84e0*/  R2UR UR5, R86 ;  /* 0x00000000560572ca */ /* 0x000fe200000e0000 */
[----:B------:R-:W-:Y:S01]  /*84f0*/  UMOV UR36, UR63 ;  /* 0x0000003f00247c82 */ /* 0x000fe20008000000 */
[----:B------:R-:W-:Y:S02]  /*8500*/  R2UR UR4, R87 ;  /* 0x00000000570472ca */ /* 0x000fe400000e0000 */
[----:B------:R-:W-:Y:S02]  /*8510*/  ISETP.NE.AND P0, PT, R91, 0x2, PT ;  /* 0x000000025b00780c */ /* 0x000fe40003f05270 */
[----:B------:R-:W-:Y:S02]  /*8520*/  ISETP.NE.AND P1, PT, R0, 0x4, PT ;  /* 0x000000040000780c */ /* 0x000fe40003f25270 */
[----:B------:R-:W-:Y:S02]  /*8530*/  SEL R3, RZ, 0x1, P0 ;  /* 0x00000001ff037807 */ /* 0x000fe40000000000 */
[----:B--2---:R-:W-:Y:S01]  /*8540*/  SEL R2, RZ, 0x1, P1 ;  /* 0x00000001ff027807 */ /* 0x004fe20000800000 */
[----:B------:R-:W-:Y:S01]  /*8550*/  UISETP.NE.AND UP0, UPT, UR6, URZ, UPT ;  /* 0x000000ff0600728c */ /* 0x000fe2000bf05270 */
[----:B------:R-:W-:Y:S01]  /*8560*/  LOP3.LUT R94, R94, R3, RZ, 0x3c, !PT ;  /* 0x000000035e5e7212 */ /* 0x000fe200078e3cff */
[----:B------:R-:W-:Y:S01]  /*8570*/  UIADD3 UR32, UPT, UPT, UR37, UR5, URZ ;  /* 0x0000000525207290 */ /* 0x000fe2000fffe0ff */
[----:B------:R-:W-:Y:S01]  /*8580*/  LOP3.LUT R95, R95, R2, RZ, 0x3c, !PT ;  /* 0x000000025f5f7212 */ /* 0x000fe200078e3cff */
[----:B------:R-:W-:Y:S01]  /*8590*/  UIADD3 UR25, UPT, UPT, UR38, UR4, URZ ;  /* 0x0000000426197290 */ /* 0x000fe2000fffe0ff */
[----:B------:R-:W-:Y:S02]  /*85a0*/  SEL R91, R91, RZ, P0 ;  /* 0x000000ff5b5b7207 */ /* 0x000fe40000000000 */
[----:B------:R-:W-:Y:S02]  /*85b0*/  SEL R36, R0, RZ, P1 ;  /* 0x000000ff00247207 */ /* 0x000fe40000800000 */
[----:B------:R-:W-:Y:S07]  /*85c0*/  BRA.U UP0, `(.L_x_135) ;  /* 0xffffffd500887547 */ /* 0x000fee000b83ffff */
[----:B------:R-:W-:-:S13]  /*85d0*/  R2UR UR4, R88 ;  /* 0x00000000580472ca */ /* 0x000fda00000e0000 */
[----:B------:R-:W-:-:S09]  /*85e0*/  UISETP.NE.AND UP0, UPT, UR4, URZ, UPT ;  /* 0x000000ff0400728c */ /* 0x000fd2000bf05270 */
[----:B------:R-:W-:Y:S05]  /*85f0*/  BRA.U !UP0, `(.L_x_136) ;  /* 0x0000000108487547 */ /* 0x000fea000b800000 */
[----:B------:R-:W2:Y:S02]  /*8600*/  LDCU.64 UR4, c[0x0][0x890] ;  /* 0x00011200ff0477ac */ /* 0x000ea40008000a00 */
[----:B--2---:R-:W-:-:S04]  /*8610*/  UISETP.NE.U32.AND UP0, UPT, UR4, URZ, UPT ;  /* 0x000000ff0400728c */ /* 0x004fc8000bf05070 */
[----:B------:R-:W-:-:S09]  /*8620*/  UISETP.NE.AND.EX UP0, UPT, UR5, URZ, UPT, UP0 ;  /* 0x000000ff0500728c */ /* 0x000fd2000bf05300 */
[----:B------:R-:W-:Y:S05]  /*8630*/  BRA.U UP0, `(.L_x_137) ;  /* 0x00000001000c7547 */ /* 0x000fea000b800000 */
[----:B------:R-:W-:-:S13]  /*8640*/  FSETP.NEU.AND P0, PT, R41, RZ, PT ;  /* 0x000000ff2900720b */ /* 0x000fda0003f0d000 */
[----:B------:R-:W-:Y:S05]  /*8650*/  @!P0 EXIT ;  /* 0x000000000000894d */ /* 0x000fea0003800000 */
[----:B------:R-:W-:Y:S05]  /*8660*/  BRA `(.L_x_136) ;  /* 0x00000000002c7947 */ /* 0x000fea0003800000 */
.L_x_137:
[----:B------:R-:W-:Y:S01]  /*8670*/  ISETP.NE.AND P0, PT, R90, RZ, PT ;  /* 0x000000ff5a00720c */ /* 0x000fe20003f05270 */
[----:B------:R-:W-:-:S12]  /*8680*/  BSSY.RECONVERGENT B0, `(.L_x_136) ;  /* 0x0000009000007945 */ /* 0x000fd80003800200 */
[----:B------:R-:W-:Y:S05]  /*8690*/  @P0 BRA `(.L_x_138) ;  /* 0x0000000000140947 */ /* 0x000fea0003800000 */
[----:B------:R-:W2:Y:S02]  /*86a0*/  LDCU.64 UR4, c[0x0][0x888] ;  /* 0x00011100ff0477ac */ /* 0x000ea40008000a00 */
[----:B--2---:R-:W-:-:S04]  /*86b0*/  ISETP.NE.U32.AND P0, PT, RZ, UR4, PT ;  /* 0x00000004ff007c0c */ /* 0x004fc8000bf05070 */
[----:B------:R-:W-:-:S13]  /*86c0*/  ISETP.NE.AND.EX P0, PT, RZ, UR5, PT, P0 ;  /* 0x00000005ff007c0c */ /* 0x000fda000bf05300 */
[----:B------:R-:W-:Y:S05]  /*86d0*/  @!P0 EXIT ;  /* 0x000000000000894d */ /* 0x000fea0003800000 */
[----:B------:R-:W-:Y:S05]  /*86e0*/  BRA `(.L_x_139) ;  /* 0x0000000000087947 */ /* 0x000fea0003800000 */
.L_x_138:
[----:B------:R-:W-:-:S13]  /*86f0*/  FSETP.NEU.AND P0, PT, R41, RZ, PT ;  /* 0x000000ff2900720b */ /* 0x000fda0003f0d000 */
[----:B------:R-:W-:Y:S05]  /*8700*/  @!P0 EXIT ;  /* 0x000000000000894d */ /* 0x000fea0003800000 */
.L_x_139:
[----:B------:R-:W-:Y:S05]  /*8710*/  BSYNC.RECONVERGENT B0 ;  /* 0x0000000000007941 */ /* 0x000fea0003800200 */
.L_x_136:
[----:B------:R-:W2:Y:S01]  /*8720*/  S2UR UR5, SR_CgaCtaId ;  /* 0x00000000000579c3 */ /* 0x000ea20000008800 */
[----:B------:R-:W-:Y:S01]  /*8730*/  ULEA UR4, UR52, UR47, 0x3 ;  /* 0x0000002f34047291 */ /* 0x000fe2000f8e18ff */
[----:B------:R-:W-:-:S04]  /*8740*/  DEPBAR.LE SB0, 0x0 ;  /* 0x000080000000791a */ /* 0x000fc80000000000 */
[----:B------:R-:W-:-:S04]  /*8750*/  UIADD3 UR4, UPT, UPT, UR4, 0xb8, URZ ;  /* 0x000000b804047890 */ /* 0x000fc8000fffe0ff */
[----:B--2---:R-:W-:-:S09]  /*8760*/  UPRMT UR4, UR5, 0x654, UR4 ;  /* 0x0000065405047896 */ /* 0x004fd20008000004 */
[----:B------:R-:W-:Y:S01]  /*8770*/  SYNCS.ARRIVE.TRANS64.RED.A1T0 RZ, [UR4], RZ ;  /* 0x000000ffffff79a7 */ /* 0x000fe20008100404 */
[----:B------:R-:W-:Y:S05]  /*8780*/  EXIT ;  /* 0x000000000000794d */ /* 0x000fea0003800000 */
.L_x_25:
[----:B-1----:R1:W2:Y:S02]  /*8790*/  SYNCS.PHASECHK.TRANS64.TRYWAIT P0, [R0+URZ+0x150], R3 ;  /* 0x00015003000075a7 */ /* 0x0022a400080011ff */
[----:B--2---:R-:W-:Y:S05]  /*87a0*/  @!P0 NANOSLEEP.SYNCS 0x989680 ;  /* 0x009896800000895d */ /* 0x004fea0003900000 */
[----:B------:R-:W2:Y:S02]  /*87b0*/  @!P0 SYNCS.PHASECHK.TRANS64 P0, [R0+URZ+0x150], R3 ;  /* 0x00015003000085a7 */ /* 0x000ea400080010ff */
[----:B--2---:R-:W-:Y:S05]  /*87c0*/  @!P0 BRA `(.L_x_25) ;  /* 0xfffffffc00f08947 */ /* 0x004fea000383ffff */
[----:B------:R-:W-:Y:S05]  /*87d0*/  BRA `(.L_x_140) ;  /* 0xffffff9000fc7947 */ /* 0x000fea000383ffff */
.L_x_28:
[----:B-1----:R-:W-:-:S07]  /*87e0*/  MOV R0, UR33 ;  /* 0x0000002100007c02 */ /* 0x002fce0008000f00 */
.L_x_141:
[----:B-1----:R1:W2:Y:S02]  /*87f0*/  SYNCS.PHASECHK.TRANS64.TRYWAIT P0, [R0+URZ+0x50], R3 ;  /* 0x00005003000075a7 */ /* 0x0022a400080011ff */
[----:B--2---:R-:W-:Y:S05]  /*8800*/  @!P0 NANOSLEEP.SYNCS 0x989680 ;  /* 0x009896800000895d */ /* 0x004fea0003900000 */
[----:B------:R-:W2:Y:S02]  /*8810*/  @!P0 SYNCS.PHASECHK.TRANS64 P0, [R0+URZ+0x50], R3 ;  /* 0x00005003000085a7 */ /* 0x000ea400080010ff */
[----:B--2---:R-:W-:Y:S05]  /*8820*/  @!P0 BRA `(.L_x_141) ;  /* 0xfffffffc00f08947 */ /* 0x004fea000383ffff */
[----:B------:R-:W-:Y:S05]  /*8830*/  BRA `(.L_x_27) ;  /* 0xffffff94004c7947 */ /* 0x000fea000383ffff */
.L_x_35:
[----:B-1----:R-:W-:-:S07]  /*8840*/  MOV R0, UR17 ;  /* 0x0000001100007c02 */ /* 0x002fce0008000f00 */
.L_x_142:
[----:B-1----:R1:W2:Y:S02]  /*8850*/  SYNCS.PHASECHK.TRANS64.TRYWAIT P0, [R0+URZ+0x50], R3 ;  /* 0x00005003000075a7 */ /* 0x0022a400080011ff */
[----:B--2---:R-:W-:Y:S05]  /*8860*/  @!P0 NANOSLEEP.SYNCS 0x989680 ;  /* 0x009896800000895d */ /* 0x004fea0003900000 */
[----:B------:R-:W2:Y:S02]  /*8870*/  @!P0 SYNCS.PHASECHK.TRANS64 P0, [R0+URZ+0x50], R3 ;  /* 0x00005003000085a7 */ /* 0x000ea400080010ff */
[----:B--2---:R-:W-:Y:S05]  /*8880*/  @!P0 BRA `(.L_x_142) ;  /* 0xfffffffc00f08947 */ /* 0x004fea000383ffff */
[----:B------:R-:W-:Y:S05]  /*8890*/  BRA `(.L_x_34) ;  /* 0xffffff9800107947 */ /* 0x000fea000383ffff */
.L_x_40:
[----:B-1----:R1:W2:Y:S02]  /*88a0*/  SYNCS.PHASECHK.TRANS64.TRYWAIT P0, [R3+URZ+0xe0], R0 ;  /* 0x0000e000030075a7 */ /* 0x0022a400080011ff */
[----:B--2---:R-:W-:Y:S05]  /*88b0*/  @!P0 NANOSLEEP.SYNCS 0x989680 ;  /* 0x009896800000895d */ /* 0x004fea0003900000 */
[----:B------:R-:W2:Y:S02]  /*88c0*/  @!P0 SYNCS.PHASECHK.TRANS64 P0, [R3+URZ+0xe0], R0 ;  /* 0x0000e000030085a7 */ /* 0x000ea400080010ff */
[----:B--2---:R-:W-:Y:S05]  /*88d0*/  @!P0 BRA `(.L_x_40) ;  /* 0xfffffffc00f08947 */ /* 0x004fea000383ffff */
[----:B------:R-:W-:Y:S05]  /*88e0*/  BRA `(.L_x_143) ;  /* 0xffffff9800b47947 */ /* 0x000fea000383ffff */
.L_x_44:
[----:B-1----:R-:W-:-:S07]  /*88f0*/  MOV R0, UR4 ;  /* 0x0000000400007c02 */ /* 0x002fce0008000f00 */
.L_x_144:
[----:B-1----:R1:W2:Y:S02]  /*8900*/  SYNCS.PHASECHK.TRANS64.TRYWAIT P0, [R0+URZ], R3 ;  /* 0x00000003000075a7 */ /* 0x0022a400080011ff */
[----:B--2---:R-:W-:Y:S05]  /*8910*/  @!P0 NANOSLEEP.SYNCS 0x989680 ;  /* 0x009896800000895d */ /* 0x004fea0003900000 */
[----:B------:R-:W2:Y:S02]  /*8920*/  @!P0 SYNCS.PHASECHK.TRANS64 P0, [R0+URZ], R3 ;  /* 0x00000003000085a7 */ /* 0x000ea400080010ff */
[----:B--2---:R-:W-:Y:S05]  /*8930*/  @!P0 BRA `(.L_x_144) ;  /* 0xfffffffc00f08947 */ /* 0x004fea000383ffff */
[----:B------:R-:W-:Y:S05]  /*8940*/  BRA `(.L_x_145) ;  /* 0xffffffa000607947 */ /* 0x000fea000383ffff */
.L_x_45:
[----:B------:R-:W-:-:S07]  /*8950*/  MOV R0, UR5 ;  /* 0x0000000500007c02 */ /* 0x000fce0008000f00 */
.L_x_146:
[----:B-1----:R1:W2:Y:S02]  /*8960*/  SYNCS.PHASECHK.TRANS64.TRYWAIT P0, [R0+URZ], R3 ;  /* 0x00000003000075a7 */ /* 0x0022a400080011ff */
[----:B--2---:R-:W-:Y:S05]  /*8970*/  @!P0 NANOSLEEP.SYNCS 0x989680 ;  /* 0x009896800000895d */ /* 0x004fea0003900000 */
[----:B------:R-:W2:Y:S02]  /*8980*/  @!P0 SYNCS.PHASECHK.TRANS64 P0, [R0+URZ], R3 ;  /* 0x00000003000085a7 */ /* 0x000ea400080010ff */
[----:B--2---:R-:W-:Y:S05]  /*8990*/  @!P0 BRA `(.L_x_146) ;  /* 0xfffffffc00f08947 */ /* 0x004fea000383ffff */
[----:B------:R-:W-:Y:S05]  /*89a0*/  BRA `(.L_x_147) ;  /* 0xffffffa0006c7947 */ /* 0x000fea000383ffff */
.L_x_46:
[----:B------:R-:W-:-:S07]  /*89b0*/  MOV R0, UR5 ;  /* 0x0000000500007c02 */ /* 0x000fce0008000f00 */
.L_x_148:
[----:B-1----:R1:W2:Y:S02]  /*89c0*/  SYNCS.PHASECHK.TRANS64.TRYWAIT P0, [R0+URZ], R3 ;  /* 0x00000003000075a7 */ /* 0x0022a400080011ff */
[----:B--2---:R-:W-:Y:S05]  /*89d0*/  @!P0 NANOSLEEP.SYNCS 0x989680 ;  /* 0x009896800000895d */ /* 0x004fea0003900000 */
[----:B------:R-:W2:Y:S02]  /*89e0*/  @!P0 SYNCS.PHASECHK.TRANS64 P0, [R0+URZ], R3 ;  /* 0x00000003000085a7 */ /* 0x000ea400080010ff */
[----:B--2---:R-:W-:Y:S05]  /*89f0*/  @!P0 BRA `(.L_x_148) ;  /* 0xfffffffc00f08947 */ /* 0x004fea000383ffff */
[----:B------:R-:W-:Y:S05]  /*8a00*/  BRA `(.L_x_149) ;  /* 0xffffffa000787947 */ /* 0x000fea000383ffff */
.L_x_47:
[----:B------:R-:W-:-:S07]  /*8a10*/  MOV R0, UR5 ;  /* 0x0000000500007c02 */ /* 0x000fce0008000f00 */
.L_x_150:
[----:B-1----:R1:W2:Y:S02]  /*8a20*/  SYNCS.PHASECHK.TRANS64.TRYWAIT P0, [R0+URZ], R3 ;  /* 0x00000003000075a7 */ /* 0x0022a400080011ff */
[----:B--2---:R-:W-:Y:S05]  /*8a30*/  @!P0 NANOSLEEP.SYNCS 0x989680 ;  /* 0x009896800000895d */ /* 0x004fea0003900000 */
[----:B------:R-:W2:Y:S02]  /*8a40*/  @!P0 SYNCS.PHASECHK.TRANS64 P0, [R0+URZ], R3 ;  /* 0x00000003000085a7 */ /* 0x000ea400080010ff */
[----:B--2---:R-:W-:Y:S05]  /*8a50*/  @!P0 BRA `(.L_x_150) ;  /* 0xfffffffc00f08947 */ /* 0x004fea000383ffff */
[----:B------:R-:W-:Y:S05]  /*8a60*/  BRA `(.L_x_151) ;  /* 0xffffffa000847947 */ /* 0x000fea000383ffff */
.L_x_48:
[----:B------:R-:W-:-:S07]  /*8a70*/  MOV R0, UR5 ;  /* 0x0000000500007c02 */ /* 0x000fce0008000f00 */
.L_x_152:
[----:B-1----:R1:W2:Y:S02]  /*8a80*/  SYNCS.PHASECHK.TRANS64.TRYWAIT P0, [R0+URZ], R3 ;  /* 0x00000003000075a7 */ /* 0x0022a400080011ff */
[----:B--2---:R-:W-:Y:S05]  /*8a90*/  @!P0 NANOSLEEP.SYNCS 0x989680 ;  /* 0x009896800000895d */ /* 0x004fea0003900000 */
[----:B------:R-:W2:Y:S02]  /*8aa0*/  @!P0 SYNCS.PHASECHK.TRANS64 P0, [R0+URZ], R3 ;  /* 0x00000003000085a7 */ /* 0x000ea400080010ff */
[----:B--2---:R-:W-:Y:S05]  /*8ab0*/  @!P0 BRA `(.L_x_152) ;  /* 0xfffffffc00f08947 */ /* 0x004fea000383ffff */
[----:B------:R-:W-:Y:S05]  /*8ac0*/  BRA `(.L_x_153) ;  /* 0xffffffa000907947 */ /* 0x000fea000383ffff */
.L_x_49:
[----:B------:R-:W-:-:S07]  /*8ad0*/  MOV R0, UR5 ;  /* 0x0000000500007c02 */ /* 0x000fce0008000f00 */
.L_x_154:
[----:B-1----:R1:W2:Y:S02]  /*8ae0*/  SYNCS.PHASECHK.TRANS64.TRYWAIT P0, [R0+URZ], R3 ;  /* 0x00000003000075a7 */ /* 0x0022a400080011ff */
[----:B--2---:R-:W-:Y:S05]  /*8af0*/  @!P0 NANOSLEEP.SYNCS 0x989680 ;  /* 0x009896800000895d */ /* 0x004fea0003900000 */
[----:B------:R-:W2:Y:S02]  /*8b00*/  @!P0 SYNCS.PHASECHK.TRANS64 P0, [R0+URZ], R3 ;  /* 0x00000003000085a7 */ /* 0x000ea400080010ff */
[----:B--2---:R-:W-:Y:S05]  /*8b10*/  @!P0 BRA `(.L_x_154) ;  /* 0xfffffffc00f08947 */ /* 0x004fea000383ffff */
[----:B------:R-:W-:Y:S05]  /*8b20*/  BRA `(.L_x_155) ;  /* 0xffffffa0009c7947 */ /* 0x000fea000383ffff */
.L_x_50:
[----:B------:R-:W-:-:S07]  /*8b30*/  MOV R0, UR5 ;  /* 0x0000000500007c02 */ /* 0x000fce0008000f00 */
.L_x_156:
[----:B-1----:R1:W2:Y:S02]  /*8b40*/  SYNCS.PHASECHK.TRANS64.TRYWAIT P0, [R0+URZ], R3 ;  /* 0x00000003000075a7 */ /* 0x0022a400080011ff */
[----:B--2---:R-:W-:Y:S05]  /*8b50*/  @!P0 NANOSLEEP.SYNCS 0x989680 ;  /* 0x009896800000895d */ /* 0x004fea0003900000 */
[----:B------:R-:W2:Y:S02]  /*8b60*/  @!P0 SYNCS.PHASECHK.TRANS64 P0, [R0+URZ], R3 ;  /* 0x00000003000085a7 */ /* 0x000ea400080010ff */
[----:B--2---:R-:W-:Y:S05]  /*8b70*/  @!P0 BRA `(.L_x_156) ;  /* 0xfffffffc00f08947 */ /* 0x004fea000383ffff */
[----:B------:R-:W-:Y:S05]  /*8b80*/  BRA `(.L_x_157) ;  /* 0xffffffa000a87947 */ /* 0x000fea000383ffff */
.L_x_51:
[----:B------:R-:W-:-:S07]  /*8b90*/  MOV R0, UR5 ;  /* 0x0000000500007c02 */ /* 0x000fce0008000f00 */
.L_x_158:
[----:B-1----:R1:W2:Y:S02]  /*8ba0*/  SYNCS.PHASECHK.TRANS64.TRYWAIT P0, [R0+URZ], R3 ;  /* 0x00000003000075a7 */ /* 0x0022a400080011ff */
[----:B--2---:R-:W-:Y:S05]  /*8bb0*/  @!P0 NANOSLEEP.SYNCS 0x989680 ;  /* 0x009896800000895d */ /* 0x004fea0003900000 */
[----:B------:R-:W2:Y:S02]  /*8bc0*/  @!P0 SYNCS.PHASECHK.TRANS64 P0, [R0+URZ], R3 ;  /* 0x00000003000085a7 */ /* 0x000ea400080010ff */
[----:B--2---:R-:W-:Y:S05]  /*8bd0*/  @!P0 BRA `(.L_x_158) ;  /* 0xfffffffc00f08947 */ /* 0x004fea000383ffff */
[----:B------:R-:W-:Y:S05]  /*8be0*/  BRA `(.L_x_159) ;  /* 0xffffffa000b47947 */ /* 0x000fea000383ffff */
.L_x_52:
[----:B------:R-:W-:-:S07]  /*8bf0*/  MOV R0, UR5 ;  /* 0x0000000500007c02 */ /* 0x000fce0008000f00 */
.L_x_160:
[----:B-1----:R1:W2:Y:S02]  /*8c00*/  SYNCS.PHASECHK.TRANS64.TRYWAIT P0, [R0+URZ], R3 ;  /* 0x00000003000075a7 */ /* 0x0022a400080011ff */
[----:B--2---:R-:W-:Y:S05]  /*8c10*/  @!P0 NANOSLEEP.SYNCS 0x989680 ;  /* 0x009896800000895d */ /* 0x004fea0003900000 */
[----:B------:R-:W2:Y:S02]  /*8c20*/  @!P0 SYNCS.PHASECHK.TRANS64 P0, [R0+URZ], R3 ;  /* 0x00000003000085a7 */ /* 0x000ea400080010ff */
[----:B--2---:R-:W-:Y:S05]  /*8c30*/  @!P0 BRA `(.L_x_160) ;  /* 0xfffffffc00f08947 */ /* 0x004fea000383ffff */
[----:B------:R-:W-:Y:S05]  /*8c40*/  BRA `(.L_x_161) ;  /* 0xffffffa000c07947 */ /* 0x000fea000383ffff */
.L_x_55:
[----:B-1----:R1:W2:Y:S02]  /*8c50*/  SYNCS.PHASECHK.TRANS64.TRYWAIT P0, [R0+URZ+0x140], R5 ;  /* 0x00014005000075a7 */ /* 0x0022a400080011ff */
[----:B--2---:R-:W-:Y:S05]  /*8c60*/  @!P0 NANOSLEEP.SYNCS 0x989680 ;  /* 0x009896800000895d */ /* 0x004fea0003900000 */
[----:B------:R-:W2:Y:S02]  /*8c70*/  @!P0 SYNCS.PHASECHK.TRANS64 P0, [R0+URZ+0x140], R5 ;  /* 0x00014005000085a7 */ /* 0x000ea400080010ff */
[----:B--2---:R-:W-:Y:S05]  /*8c80*/  @!P0 BRA `(.L_x_55) ;  /* 0xfffffffc00f08947 */ /* 0x004fea000383ffff */
[----:B------:R-:W-:Y:S05]  /*8c90*/  BRA `(.L_x_162) ;  /* 0xffffffa400247947 */ /* 0x000fea000383ffff */
.L_x_56:
[----:B------:R-:W-:-:S07]  /*8ca0*/  MOV R0, UR4 ;  /* 0x0000000400007c02 */ /* 0x000fce0008000f00 */
.L_x_163:
[----:B-1----:R1:W2:Y:S02]  /*8cb0*/  SYNCS.PHASECHK.TRANS64.TRYWAIT P0, [R0+URZ+0xf0], R7 ;  /* 0x0000f007000075a7 */ /* 0x0022a400080011ff */
[----:B--2---:R-:W-:Y:S05]  /*8cc0*/  @!P0 NANOSLEEP.SYNCS 0x989680 ;  /* 0x009896800000895d */ /* 0x004fea0003900000 */
[----:B------:R-:W2:Y:S02]  /*8cd0*/  @!P0 SYNCS.PHASECHK.TRANS64 P0, [R0+URZ+0xf0], R7 ;  /* 0x0000f007000085a7 */ /* 0x000ea400080010ff */
[----:B--2---:R-:W-:Y:S05]  /*8ce0*/  @!P0 BRA `(.L_x_163) ;  /* 0xfffffffc00f08947 */ /* 0x004fea000383ffff */
[----:B------:R-:W-:Y:S05]  /*8cf0*/  BRA `(.L_x_164) ;  /* 0xffffffa400347947 */ /* 0x000fea000383ffff */
.L_x_57:
[----:B-1----:R1:W2:Y:S02]  /*8d00*/  SYNCS.PHASECHK.TRANS64.TRYWAIT P1, [R0+URZ+0xe0], R5 ;  /* 0x0000e005000075a7 */ /* 0x0022a400080211ff */
[----:B--2---:R-:W-:Y:S05]  /*8d10*/  @!P1 NANOSLEEP.SYNCS 0x989680 ;  /* 0x009896800000995d */ /* 0x004fea0003900000 */
[----:B------:R-:W2:Y:S02]  /*8d20*/  @!P1 SYNCS.PHASECHK.TRANS64 P1, [R0+URZ+0xe0], R5 ;  /* 0x0000e005000095a7 */ /* 0x000ea400080210ff */
[----:B--2---:R-:W-:Y:S05]  /*8d30*/  @!P1 BRA `(.L_x_57) ;  /* 0xfffffffc00f09947 */ /* 0x004fea000383ffff */
[----:B------:R-:W-:Y:S05]  /*8d40*/  BRA `(.L_x_165) ;  /* 0xffffffa400647947 */ /* 0x000fea000383ffff */
.L_x_60:
[----:B------:R-:W-:-:S07]  /*8d50*/  MOV R0, UR4 ;  /* 0x0000000400007c02 */ /* 0x000fce0008000f00 */
.L_x_166:
[----:B-1----:R1:W2:Y:S02]  /*8d60*/  SYNCS.PHASECHK.TRANS64.TRYWAIT P0, [R0+URZ+0xf0], R3 ;  /* 0x0000f003000075a7 */ /* 0x0022a400080011ff */
[----:B--2---:R-:W-:Y:S05]  /*8d70*/  @!P0 NANOSLEEP.SYNCS 0x989680 ;  /* 0x009896800000895d */ /* 0x004fea0003900000 */
[----:B------:R-:W2:Y:S02]  /*8d80*/  @!P0 SYNCS.PHASECHK.TRANS64 P0, [R0+URZ+0xf0], R3 ;  /* 0x0000f003000085a7 */ /* 0x000ea400080010ff */
[----:B--2---:R-:W-:Y:S05]  /*8d90*/  @!P0 BRA `(.L_x_166) ;  /* 0xfffffffc00f08947 */ /* 0x004fea000383ffff */
[----:B------:R-:W-:Y:S05]  /*8da0*/  BRA `(.L_x_59) ;  /* 0xffffffa400b87947 */ /* 0x000fea000383ffff */
.L_x_69:
[----:B-1----:R-:W-:-:S04]  /*8db0*/  MOV R5, UR5 ;  /* 0x0000000500057c02 */ /* 0x002fc80008000f00 */
[----:B------:R1:W2:Y:S03]  /*8dc0*/  SYNCS.PHASECHK.TRANS64.TRYWAIT P0, [R5+URZ+0x8], R6 ;  /* 0x00000806050075a7 */ /* 0x0002a600080011ff */
[----:B--2---:R-:W-:Y:S05]  /*8dd0*/  @!P0 NANOSLEEP.SYNCS 0x989680 ;  /* 0x009896800000895d */ /* 0x004fea0003900000 */
[----:B------:R-:W2:Y:S02]  /*8de0*/  @!P0 SYNCS.PHASECHK.TRANS64 P0, [R5+URZ+0x8], R6 ;  /* 0x00000806050085a7 */ /* 0x000ea400080010ff */
[----:B--2---:R-:W-:Y:S05]  /*8df0*/  @!P0 BRA `(.L_x_69) ;  /* 0xfffffffc00ec8947 */ /* 0x004fea000383ffff */
[----:B------:R-:W-:Y:S05]  /*8e00*/  BRA `(.L_x_68) ;  /* 0xffffffa800707947 */ /* 0x000fea000383ffff */
.L_x_71:
[----:B------:R-:W-:Y:S01]  /*8e10*/  BSSY B0, `(.L_x_167) ;  /* 0x0000006000007945 */ /* 0x000fe20003800000 */
[----:B------:R-:W-:-:S07]  /*8e20*/  MOV R15, 0xffffffff ;  /* 0xffffffff000f7802 */ /* 0x000fce0000000f00 */
[----:B-1---5:R-:W-:Y:S05]  /*8e30*/  WARPSYNC.COLLECTIVE R15, `(.L_x_168) ;  /* 0x000000000f0c7348 */ /* 0x022fea0003c00000 */
[----:B------:R-:W-:Y:S02]  /*8e40*/  ELECT P6, UR79, PT ;  /* 0x00000000004f782f */ /* 0x000fe400038c0000 */
[----:B------:R-:W-:Y:S01]  /*8e50*/  MOV R14, UR79 ;  /* 0x0000004f000e7c02 */ /* 0x000fe20008000f00 */
[----:B-1---5:R-:W-:Y:S10]  /*8e60*/  ENDCOLLECTIVE ;  /* 0x000000000000791b */ /* 0x022ff40003800000 */
.L_x_168:
[----:B------:R-:W-:Y:S05]  /*8e70*/  BSYNC B0 ;  /* 0x0000000000007941 */ /* 0x000fea0003800000 */
.L_x_167:
[----:B------:R-:W-:Y:S01]  /*8e80*/  PLOP3.LUT P0, PT, P6, PT, PT, 0x80, 0x8 ;  /* 0x000000000008781c */ /* 0x000fe2000370f070 */
[----:B------:R-:W-:-:S12]  /*8e90*/  BRA `(.L_x_169) ;  /* 0xffffffa8009c7947 */ /* 0x000fd8000383ffff */
.L_x_73:
[----:B-1----:R-:W-:-:S04]  /*8ea0*/  MOV R3, UR5 ;  /* 0x0000000500037c02 */ /* 0x002fc80008000f00 */
[----:B------:R1:W2:Y:S03]  /*8eb0*/  SYNCS.PHASECHK.TRANS64.TRYWAIT P0, [R3+URZ+0x8], R4 ;  /* 0x00000804030075a7 */ /* 0x0002a600080011ff */
[----:B--2---:R-:W-:Y:S05]  /*8ec0*/  @!P0 NANOSLEEP.SYNCS 0x989680 ;  /* 0x009896800000895d */ /* 0x004fea0003900000 */
[----:B------:R-:W2:Y:S02]  /*8ed0*/  @!P0 SYNCS.PHASECHK.TRANS64 P0, [R3+URZ+0x8], R4 ;  /* 0x00000804030085a7 */ /* 0x000ea400080010ff */
[----:B--2---:R-:W-:Y:S05]  /*8ee0*/  @!P0 BRA `(.L_x_73) ;  /* 0xfffffffc00ec8947 */ /* 0x004fea000383ffff */
[----:B------:R-:W-:Y:S05]  /*8ef0*/  BRA `(.L_x_72) ;  /* 0xffffffa800a07947 */ /* 0x000fea000383ffff */
.L_x_74:
[----:B-1----:R1:W2:Y:S02]  /*8f00*/  SYNCS.PHASECHK.TRANS64.TRYWAIT P0, [R0+URZ+0xe0], R5 ;  /* 0x0000e005000075a7 */ /* 0x0022a400080011ff */
[----:B--2---:R-:W-:Y:S05]  /*8f10*/  @!P0 NANOSLEEP.SYNCS 0x989680 ;  /* 0x009896800000895d */ /* 0x004fea0003900000 */
[----:B------:R-:W2:Y:S02]  /*8f20*/  @!P0 SYNCS.PHASECHK.TRANS64 P0, [R0+URZ+0xe0], R5 ;  /* 0x0000e005000085a7 */ /* 0x000ea400080010ff */
[----:B--2---:R-:W-:Y:S05]  /*8f30*/  @!P0 BRA `(.L_x_74) ;  /* 0xfffffffc00f08947 */ /* 0x004fea000383ffff */
[----:B------:R-:W-:Y:S05]  /*8f40*/  BRA `(.L_x_170) ;  /* 0xffffffac008c7947 */ /* 0x000fea000383ffff */
.L_x_76:
[----:B------:R-:W-:-:S07]  /*8f50*/  MOV R0, UR31 ;  /* 0x0000001f00007c02 */ /* 0x000fce0008000f00 */
.L_x_171:
[----:B-1----:R1:W2:Y:S02]  /*8f60*/  SYNCS.PHASECHK.TRANS64.TRYWAIT P0, [R0+URZ+0x120], R5 ;  /* 0x00012005000075a7 */ /* 0x0022a400080011ff */
[----:B--2---:R-:W-:Y:S05]  /*8f70*/  @!P0 NANOSLEEP.SYNCS 0x989680 ;  /* 0x009896800000895d */ /* 0x004fea0003900000 */
[----:B------:R-:W2:Y:S02]  /*8f80*/  @!P0 SYNCS.PHASECHK.TRANS64 P0, [R0+URZ+0x120], R5 ;  /* 0x00012005000085a7 */ /* 0x000ea400080010ff */
[----:B--2---:R-:W-:Y:S05]  /*8f90*/  @!P0 BRA `(.L_x_171) ;  /* 0xfffffffc00f08947 */ /* 0x004fea000383ffff */
[----:B------:R-:W-:Y:S05]  /*8fa0*/  BRA `(.L_x_172) ;  /* 0xffffffac00d87947 */ /* 0x000fea000383ffff */
.L_x_79:
[----:B------:R-:W-:Y:S07]  /*8fb0*/  MOV R0, UR5 ;  /* 0x0000000500007c02 */ /* 0x000fee0008000f00 */
.L_x_173:
[----:B-1----:R1:W2:Y:S02]  /*8fc0*/  SYNCS.PHASECHK.TRANS64.TRYWAIT P0, [R0+URZ], R5 ;  /* 0x00000005000075a7 */ /* 0x0022a400080011ff */
[----:B--2---:R-:W-:Y:S05]  /*8fd0*/  @!P0 NANOSLEEP.SYNCS 0x989680 ;  /* 0x009896800000895d */ /* 0x004fea0003900000 */
[----:B------:R-:W2:Y:S02]  /*8fe0*/  @!P0 SYNCS.PHASECHK.TRANS64 P0, [R0+URZ], R5 ;  /* 0x00000005000085a7 */ /* 0x000ea400080010ff */
[----:B--2---:R-:W-:Y:S05]  /*8ff0*/  @!P0 BRA `(.L_x_173) ;  /* 0xfffffffc00f08947 */ /* 0x004fea000383ffff */
[----:B------:R-:W-:Y:S05]  /*9000*/  BRA `(.L_x_78) ;  /* 0xffffffac00ec7947 */ /* 0x000fea000383ffff */
.L_x_83:
[----:B-1----:R-:W-:-:S07]  /*9010*/  MOV R0, UR4 ;  /* 0x0000000400007c02 */ /* 0x002fce0008000f00 */
.L_x_174:
[----:B-1----:R1:W2:Y:S02]  /*9020*/  SYNCS.PHASECHK.TRANS64.TRYWAIT P0, [R0+URZ], R3 ;  /* 0x00000003000075a7 */ /* 0x0022a400080011ff */
[----:B--2---:R-:W-:Y:S05]  /*9030*/  @!P0 NANOSLEEP.SYNCS 0x989680 ;  /* 0x009896800000895d */ /* 0x004fea0003900000 */
[----:B------:R-:W2:Y:S02]  /*9040*/  @!P0 SYNCS.PHASECHK.TRANS64 P0, [R0+URZ], R3 ;  /* 0x00000003000085a7 */ /* 0x000ea400080010ff */
[----:B--2---:R-:W-:Y:S05]  /*9050*/  @!P0 BRA `(.L_x_174) ;  /* 0xfffffffc00f08947 */ /* 0x004fea000383ffff */
[----:B------:R-:W-:Y:S05]  /*9060*/  BRA `(.L_x_175) ;  /* 0xffffffb000e07947 */ /* 0x000fea000383ffff */
.L_x_84:
[----:B------:R-:W-:-:S07]  /*9070*/  MOV R0, UR5 ;  /* 0x0000000500007c02 */ /* 0x000fce0008000f00 */
.L_x_176:
[----:B-1----:R1:W2:Y:S02]  /*9080*/  SYNCS.PHASECHK.TRANS64.TRYWAIT P0, [R0+URZ], R3 ;  /* 0x00000003000075a7 */ /* 0x0022a400080011ff */
[----:B--2---:R-:W-:Y:S05]  /*9090*/  @!P0 NANOSLEEP.SYNCS 0x989680 ;  /* 0x009896800000895d */ /* 0x004fea0003900000 */
[----:B------:R-:W2:Y:S02]  /*90a0*/  @!P0 SYNCS.PHASECHK.TRANS64 P0, [R0+URZ], R3 ;  /* 0x00000003000085a7 */ /* 0x000ea400080010ff */
[----:B--2---:R-:W-:Y:S05]  /*90b0*/  @!P0 BRA `(.L_x_176) ;  /* 0xfffffffc00f08947 */ /* 0x004fea000383ffff */
[----:B------:R-:W-:Y:S05]  /*90c0*/  BRA `(.L_x_177) ;  /* 0xffffffb000ec7947 */ /* 0x000fea000383ffff */
.L_x_85:
[----:B------:R-:W-:-:S07]  /*90d0*/  MOV R0, UR5 ;  /* 0x0000000500007c02 */ /* 0x000fce0008000f00 */
.L_x_178:
[----:B-1----:R1:W2:Y:S02]  /*90e0*/  SYNCS.PHASECHK.TRANS64.TRYWAIT P0, [R0+URZ], R3 ;  /* 0x00000003000075a7 */ /* 0x0022a400080011ff */
[----:B--2---:R-:W-:Y:S05]  /*90f0*/  @!P0 NANOSLEEP.SYNCS 0x989680 ;  /* 0x009896800000895d */ /* 0x004fea0003900000 */
[----:B------:R-:W2:Y:S02]  /*9100*/  @!P0 SYNCS.PHASECHK.TRANS64 P0, [R0+URZ], R3 ;  /* 0x00000003000085a7 */ /* 0x000ea400080010ff */
[----:B--2---:R-:W-:Y:S05]  /*9110*/  @!P0 BRA `(.L_x_178) ;  /* 0xfffffffc00f08947 */ /* 0x004fea000383ffff */
[----:B------:R-:W-:Y:S05]  /*9120*/  BRA `(.L_x_179) ;  /* 0xffffffb000f87947 */ /* 0x000fea000383ffff */
.L_x_88:
[----:B------:R-:W-:-:S07]  /*9130*/  MOV R0, UR26 ;  /* 0x0000001a00007c02 */ /* 0x000fce0008000f00 */
.L_x_180:
[----:B-1----:R1:W2:Y:S02]  /*9140*/  SYNCS.PHASECHK.TRANS64.TRYWAIT P1, [R0+URZ+0x160], R3 ;  /* 0x00016003000075a7 */ /* 0x0022a400080211ff */
[----:B--2---:R-:W-:Y:S05]  /*9150*/  @!P1 NANOSLEEP.SYNCS 0x989680 ;  /* 0x009896800000995d */ /* 0x004fea0003900000 */
[----:B------:R-:W2:Y:S02]  /*9160*/  @!P1 SYNCS.PHASECHK.TRANS64 P1, [R0+URZ+0x160], R3 ;  /* 0x00016003000095a7 */ /* 0x000ea400080210ff */
[----:B--2---:R-:W-:Y:S05]  /*9170*/  @!P1 BRA `(.L_x_180) ;  /* 0xfffffffc00f09947 */ /* 0x004fea000383ffff */
[----:B------:R-:W-:Y:S05]  /*9180*/  BRA `(.L_x_181) ;  /* 0xffffffb400447947 */ /* 0x000fea000383ffff */
.L_x_93:
[----:B--2---:R2:W4:Y:S02]  /*9190*/  SYNCS.PHASECHK.TRANS64.TRYWAIT P0, [R12+URZ+0xe0], R9 ;  /* 0x0000e0090c0075a7 */ /* 0x00452400080011ff */
[----:B----4-:R-:W-:Y:S05]  /*91a0*/  @!P0 NANOSLEEP.SYNCS 0x989680 ;  /* 0x009896800000895d */ /* 0x010fea0003900000 */
[----:B------:R-:W4:Y:S02]  /*91b0*/  @!P0 SYNCS.PHASECHK.TRANS64 P0, [R12+URZ+0xe0], R9 ;  /* 0x0000e0090c0085a7 */ /* 0x000f2400080010ff */
[----:B----4-:R-:W-:Y:S05]  /*91c0*/  @!P0 BRA `(.L_x_93) ;  /* 0xfffffffc00f08947 */ /* 0x010fea000383ffff */
[----:B------:R-:W-:Y:S05]  /*91d0*/  BRA `(.L_x_182) ;  /* 0xffffffb800607947 */ /* 0x000fea000383ffff */
.L_x_96:
[----:B------:R-:W-:Y:S07]  /*91e0*/  MOV R0, UR24 ;  /* 0x0000001800007c02 */ /* 0x000fee0008000f00 */
.L_x_183:
[----:B--2---:R2:W3:Y:S02]  /*91f0*/  SYNCS.PHASECHK.TRANS64.TRYWAIT P2, [R0+URZ+0xd8], R9 ;  /* 0x0000d809000075a7 */ /* 0x0044e400080411ff */
[----:B---3--:R-:W-:Y:S05]  /*9200*/  @!P2 NANOSLEEP.SYNCS 0x989680 ;  /* 0x009896800000a95d */ /* 0x008fea0003900000 */
[----:B------:R-:W3:Y:S02]  /*9210*/  @!P2 SYNCS.PHASECHK.TRANS64 P2, [R0+URZ+0xd8], R9 ;  /* 0x0000d8090000a5a7 */ /* 0x000ee400080410ff */
[----:B---3--:R-:W-:Y:S05]  /*9220*/  @!P2 BRA `(.L_x_183) ;  /* 0xfffffffc00f0a947 */ /* 0x008fea000383ffff */
[----:B------:R-:W-:Y:S05]  /*9230*/  BRA `(.L_x_95) ;  /* 0xffffffbc00c47947 */ /* 0x000fea000383ffff */
.L_x_99:
[----:B------:R-:W-:Y:S07]  /*9240*/  MOV R0, UR4 ;  /* 0x0000000400007c02 */ /* 0x000fee0008000f00 */
.L_x_184:
[----:B--2---:R2:W3:Y:S02]  /*9250*/  SYNCS.PHASECHK.TRANS64.TRYWAIT P0, [R0+URZ+0xb8], R9 ;  /* 0x0000b809000075a7 */ /* 0x0044e400080011ff */
[----:B---3--:R-:W-:Y:S05]  /*9260*/  @!P0 NANOSLEEP.SYNCS 0x989680 ;  /* 0x009896800000895d */ /* 0x008fea0003900000 */
[----:B------:R-:W3:Y:S02]  /*9270*/  @!P0 SYNCS.PHASECHK.TRANS64 P0, [R0+URZ+0xb8], R9 ;  /* 0x0000b809000085a7 */ /* 0x000ee400080010ff */
[----:B---3--:R-:W-:Y:S05]  /*9280*/  @!P0 BRA `(.L_x_184) ;  /* 0xfffffffc00f08947 */ /* 0x008fea000383ffff */
[----:B------:R-:W-:Y:S05]  /*9290*/  BRA `(.L_x_185) ;  /* 0xffffffc000247947 */ /* 0x000fea000383ffff */
.L_x_100:
[----:B------:R-:W-:Y:S07]  /*92a0*/  MOV R9, UR5 ;  /* 0x0000000500097c02 */ /* 0x000fee0008000f00 */
.L_x_186:
[----:B--2---:R2:W3:Y:S02]  /*92b0*/  SYNCS.PHASECHK.TRANS64.TRYWAIT P0, [R9+URZ+0xb8], R0 ;  /* 0x0000b800090075a7 */ /* 0x0044e400080011ff */
[----:B---3--:R-:W-:Y:S05]  /*92c0*/  @!P0 NANOSLEEP.SYNCS 0x989680 ;  /* 0x009896800000895d */ /* 0x008fea0003900000 */
[----:B------:R-:W3:Y:S02]  /*92d0*/  @!P0 SYNCS.PHASECHK.TRANS64 P0, [R9+URZ+0xb8], R0 ;  /* 0x0000b800090085a7 */ /* 0x000ee400080010ff */
[----:B---3--:R-:W-:Y:S05]  /*92e0*/  @!P0 BRA `(.L_x_186) ;  /* 0xfffffffc00f08947 */ /* 0x008fea000383ffff */
[----:B------:R-:W-:Y:S05]  /*92f0*/  BRA `(.L_x_187) ;  /* 0xffffffc000847947 */ /* 0x000fea000383ffff */
.L_x_102:
[----:B------:R-:W-:-:S07]  /*9300*/  MOV R0, UR4 ;  /* 0x0000000400007c02 */ /* 0x000fce0008000f00 */
.L_x_188:
[----:B--2---:R2:W3:Y:S02]  /*9310*/  SYNCS.PHASECHK.TRANS64.TRYWAIT P0, [R0+URZ], R3 ;  /* 0x00000003000075a7 */ /* 0x0044e400080011ff */
[----:B---3--:R-:W-:Y:S05]  /*9320*/  @!P0 NANOSLEEP.SYNCS 0x989680 ;  /* 0x009896800000895d */ /* 0x008fea0003900000 */
[----:B------:R-:W3:Y:S02]  /*9330*/  @!P0 SYNCS.PHASECHK.TRANS64 P0, [R0+URZ], R3 ;  /* 0x00000003000085a7 */ /* 0x000ee400080010ff */
[----:B---3--:R-:W-:Y:S05]  /*9340*/  @!P0 BRA `(.L_x_188) ;  /* 0xfffffffc00f08947 */ /* 0x008fea000383ffff */
[----:B------:R-:W-:Y:S05]  /*9350*/  BRA `(.L_x_189) ;  /* 0xffffffc400187947 */ /* 0x000fea000383ffff */
.L_x_103:
[----:B------:R-:W-:-:S07]  /*9360*/  MOV R0, UR5 ;  /* 0x0000000500007c02 */ /* 0x000fce0008000f00 */
.L_x_190:
[----:B--2---:R2:W3:Y:S02]  /*9370*/  SYNCS.PHASECHK.TRANS64.TRYWAIT P0, [R0+URZ], R3 ;  /* 0x00000003000075a7 */ /* 0x0044e400080011ff */
[----:B---3--:R-:W-:Y:S05]  /*9380*/  @!P0 NANOSLEEP.SYNCS 0x989680 ;  /* 0x009896800000895d */ /* 0x008fea0003900000 */
[----:B------:R-:W3:Y:S02]  /*9390*/  @!P0 SYNCS.PHASECHK.TRANS64 P0, [R0+URZ], R3 ;  /* 0x00000003000085a7 */ /* 0x000ee400080010ff */
[----:B---3--:R-:W-:Y:S05]  /*93a0*/  @!P0 BRA `(.L_x_190) ;  /* 0xfffffffc00f08947 */ /* 0x008fea000383ffff */
[----:B------:R-:W-:Y:S05]  /*93b0*/  BRA `(.L_x_191) ;  /* 0xffffffc400247947 */ /* 0x000fea000383ffff */
.L_x_105:
[----:B-1----:R1:W2:Y:S02]  /*93c0*/  SYNCS.PHASECHK.TRANS64.TRYWAIT P0, [R3+URZ+0xe0], R0 ;  /* 0x0000e000030075a7 */ /* 0x0022a400080011ff */
[----:B--2---:R-:W-:Y:S05]  /*93d0*/  @!P0 NANOSLEEP.SYNCS 0x989680 ;  /* 0x009896800000895d */ /* 0x004fea0003900000 */
[----:B------:R-:W2:Y:S02]  /*93e0*/  @!P0 SYNCS.PHASECHK.TRANS64 P0, [R3+URZ+0xe0], R0 ;  /* 0x0000e000030085a7 */ /* 0x000ea400080010ff */
[----:B--2---:R-:W-:Y:S05]  /*93f0*/  @!P0 BRA `(.L_x_105) ;  /* 0xfffffffc00f08947 */ /* 0x004fea000383ffff */
[----:B------:R-:W-:Y:S05]  /*9400*/  BRA `(.L_x_192) ;  /* 0xffffffc8000c7947 */ /* 0x000fea000383ffff */
.L_x_115:
[----:B-1----:R1:W2:Y:S02]  /*9410*/  SYNCS.PHASECHK.TRANS64.TRYWAIT P1, [R0+URZ+0xa0], R3 ;  /* 0x0000a003000075a7 */ /* 0x0022a400080211ff */
[----:B--2---:R-:W-:Y:S05]  /*9420*/  @!P1 NANOSLEEP.SYNCS 0x989680 ;  /* 0x009896800000995d */ /* 0x004fea0003900000 */
[----:B------:R-:W2:Y:S02]  /*9430*/  @!P1 SYNCS.PHASECHK.TRANS64 P1, [R0+URZ+0xa0], R3 ;  /* 0x0000a003000095a7 */ /* 0x000ea400080210ff */
[----:B--2---:R-:W-:Y:S05]  /*9440*/  @!P1 BRA `(.L_x_115) ;  /* 0xfffffffc00f09947 */ /* 0x004fea000383ffff */
[----:B------:R-:W-:Y:S05]  /*9450*/  BRA `(.L_x_114) ;  /* 0xffffffd400a47947 */ /* 0x000fea000383ffff */
.L_x_117:
[----:B-1----:R1:W4:Y:S02]  /*9460*/  SYNCS.PHASECHK.TRANS64.TRYWAIT P0, [R89+URZ+0x100], R2 ;  /* 0x00010002590075a7 */ /* 0x00232400080011ff */
[----:B----4-:R-:W-:Y:S05]  /*9470*/  @!P0 NANOSLEEP.SYNCS 0x989680 ;  /* 0x009896800000895d */ /* 0x010fea0003900000 */
[----:B------:R-:W4:Y:S02]  /*9480*/  @!P0 SYNCS.PHASECHK.TRANS64 P0, [R89+URZ+0x100], R2 ;  /* 0x00010002590085a7 */ /* 0x000f2400080010ff */
[----:B----4-:R-:W-:Y:S05]  /*9490*/  @!P0 BRA `(.L_x_117) ;  /* 0xfffffffc00f08947 */ /* 0x010fea000383ffff */
[----:B------:R-:W-:Y:S05]  /*94a0*/  BRA `(.L_x_116) ;  /* 0xffffffd400dc7947 */ /* 0x000fea000383ffff */
.L_x_128:
[----:B---3--:R3:W4:Y:S02]  /*94b0*/  SYNCS.PHASECHK.TRANS64.TRYWAIT P0, [R3+URZ+0xa0], R4 ;  /* 0x0000a004030075a7 */ /* 0x00872400080011ff */
[----:B----4-:R-:W-:Y:S05]  /*94c0*/  @!P0 NANOSLEEP.SYNCS 0x989680 ;  /* 0x009896800000895d */ /* 0x010fea0003900000 */
[----:B------:R-:W4:Y:S02]  /*94d0*/  @!P0 SYNCS.PHASECHK.TRANS64 P0, [R3+URZ+0xa0], R4 ;  /* 0x0000a004030085a7 */ /* 0x000f2400080010ff */
[----:B----4-:R-:W-:Y:S05]  /*94e0*/  @!P0 BRA `(.L_x_128) ;  /* 0xfffffffc00f08947 */ /* 0x010fea000383ffff */
[----:B------:R-:W-:Y:S05]  /*94f0*/  BRA `(.L_x_127) ;  /* 0xffffffe000cc7947 */ /* 0x000fea000383ffff */
        .weak           $__internal_0_$__cuda_sm10x_tcgen05_guardrail_trap_col_being_dealloced_not_returned_by_alloc
        .type           $__internal_0_$__cuda_sm10x_tcgen05_guardrail_trap_col_being_dealloced_not_returned_by_alloc,@function
        .size           $__internal_0_$__cuda_sm10x_tcgen05_guardrail_trap_col_being_dealloced_not_returned_by_alloc,($__internal_1_$__cuda_sm10x_tcgen05_guardrail_trap_phase_invalid_during_alloc - $__internal_0_$__cuda_sm10x_tcgen05_guardrail_trap_col_being_dealloced_not_returned_by_alloc)
$__internal_0_$__cuda_sm10x_tcgen05_guardrail_trap_col_being_dealloced_not_returned_by_alloc:
[----:B------:R-:W-:Y:S05]  /*9500*/  BPT.TRAP 0x1 ;  /* 0x000000040000795c */ /* 0x000fea0000300000 */
[----:B------:R-:W-:-:S04]  /*9510*/  HFMA2 R3, -RZ, RZ, 0, 0 ;  /* 0x00000000ff037431 */ /* 0x000fc800000001ff */
[----:B------:R-:W-:Y:S05]  /*9520*/  RET.REL.NODEC R2 `(_ZN7cutlass13device_kernelINS_4gemm6kernel13GemmUniversalIN4cute5tupleIJiiiiEEENS1_10collective13CollectiveMmaINS1_35MainloopSm100TmaUmmaWarpSpecializedILi10ELi2ELi4ENS5_IJNS4_1CILi2EEESB_NSA_ILi1EEEEEEEENS5_IJNSA_ILi256EEENSA_ILi64EEESG_EEENS_6half_tENS5_IJlSC_lEEESI_SJ_NS4_8TiledMMAINS4_8MMA_AtomIJNS4_26SM100_MMA_F16BF16_2x1SM_SSISI_SI_fLi256ELi64ELNS4_4UMMA5MajorE0ELSO_0ELNSN_7ScaleInE0ELSP_0EEEEEENS4_6LayoutINS5_IJSC_SC_SC_EEENS5_IJNSA_ILi0EEESU_SU_EEEEENS5_IJNS4_10UnderscoreESX_SX_EEEEENS4_28SM100_TMA_2SM_LOAD_MULTICASTENS4_14ComposedLayoutINS4_7SwizzleILi3ELi4ELi3EEENS4_18smem_ptr_flag_bitsILi16EEENSS_INS5_IJNSA_ILi8EEESG_EEENS5_IJSG_SC_EEEEEEEvNS4_8identityENS4_18SM100_TMA_2SM_LOADES1A_vS1B_EENS_8epilogue10collective18CollectiveEpilogueINS1E_23Sm100TmaWarpSpecializedILi3ELi2ELi32ELb1ELb0EEEJNS5_IJNSA_ILi128EEESG_SG_EEENS5_IJNSS_IS1J_SC_EENSS_INSA_ILi32EEESC_EEEEESI_SJ_SI_SJ_NS1E_6fusion15FusionCallbacksIS1I_NS1P_17LinearCombinationISI_fSI_fLNS_15FloatRoundStyleE2EEES1K_S1O_JEEENS4_5SM1004TMEM4LOAD26SM100_TMEM_LOAD_32dp32b32xENS4_13SM90_TMA_LOADENS11_INS12_ILi2ELi4ELi3EEES15_NSS_INS5_IJS16_S1M_EEENS5_IJS1M_SC_EEEEEEENS4_39AutoVectorizingCopyWithAssumedAlignmentILi128EEENS4_14SM90_TMA_STOREES24_S26_S26_EEEvvEEEEvNT_6ParamsE) ;  /* 0xffffff6802b47950 */ /* 0x000fea0003c3ffff */
        .weak           $__internal_1_$__cuda_sm10x_tcgen05_guardrail_trap_phase_invalid_during_alloc
        .type           $__internal_1_$__cuda_sm10x_tcgen05_guardrail_trap_phase_invalid_during_alloc,@function
        .size           $__internal_1_$__cuda_sm10x_tcgen05_guardrail_trap_phase_invalid_during_alloc,($__internal_2_$__cuda_sm10x_tcgen05_guardrail_trap_unallocated_columns_being_dealloced - $__internal_1_$__cuda_sm10x_tcgen05_guardrail_trap_phase_invalid_during_alloc)
$__internal_1_$__cuda_sm10x_tcgen05_guardrail_trap_phase_invalid_during_alloc:
[----:B------:R-:W-:Y:S05]  /*9530*/  BPT.TRAP 0x1 ;  /* 0x000000040000795c */ /* 0x000fea0000300000 */
[----:B------:R-:W-:-:S04]  /*9540*/  MOV R5, 0x0 ;  /* 0x0000000000057802 */ /* 0x000fc80000000f00 */
[----:B------:R-:W-:Y:S05]  /*9550*/  RET.REL.NODEC R4 `(_ZN7cutlass13device_kernelINS_4gemm6kernel13GemmUniversalIN4cute5tupleIJiiiiEEENS1_10collective13CollectiveMmaINS1_35MainloopSm100TmaUmmaWarpSpecializedILi10ELi2ELi4ENS5_IJNS4_1CILi2EEESB_NSA_ILi1EEEEEEEENS5_IJNSA_ILi256EEENSA_ILi64EEESG_EEENS_6half_tENS5_IJlSC_lEEESI_SJ_NS4_8TiledMMAINS4_8MMA_AtomIJNS4_26SM100_MMA_F16BF16_2x1SM_SSISI_SI_fLi256ELi64ELNS4_4UMMA5MajorE0ELSO_0ELNSN_7ScaleInE0ELSP_0EEEEEENS4_6LayoutINS5_IJSC_SC_SC_EEENS5_IJNSA_ILi0EEESU_SU_EEEEENS5_IJNS4_10UnderscoreESX_SX_EEEEENS4_28SM100_TMA_2SM_LOAD_MULTICASTENS4_14ComposedLayoutINS4_7SwizzleILi3ELi4ELi3EEENS4_18smem_ptr_flag_bitsILi16EEENSS_INS5_IJNSA_ILi8EEESG_EEENS5_IJSG_SC_EEEEEEEvNS4_8identityENS4_18SM100_TMA_2SM_LOADES1A_vS1B_EENS_8epilogue10collective18CollectiveEpilogueINS1E_23Sm100TmaWarpSpecializedILi3ELi2ELi32ELb1ELb0EEEJNS5_IJNSA_ILi128EEESG_SG_EEENS5_IJNSS_IS1J_SC_EENSS_INSA_ILi32EEESC_EEEEESI_SJ_SI_SJ_NS1E_6fusion15FusionCallbacksIS1I_NS1P_17LinearCombinationISI_fSI_fLNS_15FloatRoundStyleE2EEES1K_S1O_JEEENS4_5SM1004TMEM4LOAD26SM100_TMEM_LOAD_32dp32b32xENS4_13SM90_TMA_LOADENS11_INS12_ILi2ELi4ELi3EEES15_NSS_INS5_IJS16_S1M_EEENS5_IJS1M_SC_EEEEEEENS4_39AutoVectorizingCopyWithAssumedAlignmentILi128EEENS4_14SM90_TMA_STOREES24_S26_S26_EEEvvEEEEvNT_6ParamsE) ;  /* 0xffffff6804a87950 */ /* 0x000fea0003c3ffff */
        .weak           $__internal_2_$__cuda_sm10x_tcgen05_guardrail_trap_unallocated_columns_being_dealloced
        .type           $__internal_2_$__cuda_sm10x_tcgen05_guardrail_trap_unallocated_columns_being_dealloced,@function
        .size           $__internal_2_$__cuda_sm10x_tcgen05_guardrail_trap_unallocated_columns_being_dealloced,(.L_x_194 - $__internal_2_$__cuda_sm10x_tcgen05_guardrail_trap_unallocated_columns_being_dealloced)
$__internal_2_$__cuda_sm10x_tcgen05_guardrail_trap_unallocated_columns_being_dealloced:
[----:B------:R-:W-:Y:S05]  /*9560*/  BPT.TRAP 0x1 ;  /* 0x000000040000795c */ /* 0x000fea0000300000 */
[----:B------:R-:W-:-:S04]  /*9570*/  HFMA2 R3, -RZ, RZ, 0, 0 ;  /* 0x00000000ff037431 */ /* 0x000fc800000001ff */
[----:B------:R-:W-:Y:S05]  /*9580*/  RET.REL.NODEC R2 `(_ZN7cutlass13device_kernelINS_4gemm6kernel13GemmUniversalIN4cute5tupleIJiiiiEEENS1_10collective13CollectiveMmaINS1_35MainloopSm100TmaUmmaWarpSpecializedILi10ELi2ELi4ENS5_IJNS4_1CILi2EEESB_NSA_ILi1EEEEEEEENS5_IJNSA_ILi256EEENSA_ILi64EEESG_EEENS_6half_tENS5_IJlSC_lEEESI_SJ_NS4_8TiledMMAINS4_8MMA_AtomIJNS4_26SM100_MMA_F16BF16_2x1SM_SSISI_SI_fLi256ELi64ELNS4_4UMMA5MajorE0ELSO_0ELNSN_7ScaleInE0ELSP_0EEEEEENS4_6LayoutINS5_IJSC_SC_SC_EEENS5_IJNSA_ILi0EEESU_SU_EEEEENS5_IJNS4_10UnderscoreESX_SX_EEEEENS4_28SM100_TMA_2SM_LOAD_MULTICASTENS4_14ComposedLayoutINS4_7SwizzleILi3ELi4ELi3EEENS4_18smem_ptr_flag_bitsILi16EEENSS_INS5_IJNSA_ILi8EEESG_EEENS5_IJSG_SC_EEEEEEEvNS4_8identityENS4_18SM100_TMA_2SM_LOADES1A_vS1B_EENS_8epilogue10collective18CollectiveEpilogueINS1E_23Sm100TmaWarpSpecializedILi3ELi2ELi32ELb1ELb0EEEJNS5_IJNSA_ILi128EEESG_SG_EEENS5_IJNSS_IS1J_SC_EENSS_INSA_ILi32EEESC_EEEEESI_SJ_SI_SJ_NS1E_6fusion15FusionCallbacksIS1I_NS1P_17LinearCombinationISI_fSI_fLNS_15FloatRoundStyleE2EEES1K_S1O_JEEENS4_5SM1004TMEM4LOAD26SM100_TMEM_LOAD_32dp32b32xENS4_13SM90_TMA_LOADENS11_INS12_ILi2ELi4ELi3EEES15_NSS_INS5_IJS16_S1M_EEENS5_IJS1M_SC_EEEEEEENS4_39AutoVectorizingCopyWithAssumedAlignmentILi128EEENS4_14SM90_TMA_STOREES24_S26_S26_EEEvvEEEEvNT_6ParamsE) ;  /* 0xffffff68029c7950 */ /* 0x000fea0003c3ffff */
.L_x_193:
[----:B------:R-:W-:-:S00]  /*9590*/  BRA `(.L_x_193) ;  /* 0xfffffffc00fc7947 */ /* 0x000fc0000383ffff */
[----:B------:R-:W-:-:S00]  /*95a0*/  NOP ;  /* 0x0000000000007918 */ /* 0x000fc00000000000 */
        /* <DEDUP_REMOVED lines=13> */
.L_x_194:


//--------------------- .nv.global.init           --------------------------
	.section	.nv.global.init,"aw",@progbits
.nv.global.init:
	.type		$str$27,@object
	.size		$str$27,($str$28 - $str$27)
$str$27:
        /*0000*/ 	.byte	0x28, 0x61, 0x64, 0x64, 0x72, 0x65, 0x73, 0x73, 0x20, 0x26, 0x20, 0x6d, 0x61, 0x73, 0x6b, 0x29
        /*0010*/ 	.byte	0x20, 0x3d, 0x3d, 0x20, 0x30, 0x00
	.type		$str$28,@object
	.size		$str$28,($str$26 - $str$28)
$str$28:
        /*0016*/ 	.byte	0x2f, 0x74, 0x6d, 0x70, 0x2f, 0x63, 0x75, 0x74, 0x6c, 0x61, 0x73, 0x73, 0x5f, 0x73, 0x77, 0x65
        /*0026*/ 	.byte	0x65, 0x70, 0x5f, 0x73, 0x72, 0x63, 0x2f, 0x69, 0x6e, 0x63, 0x6c, 0x75, 0x64, 0x65, 0x2f, 0x63
        /*0036*/ 	.byte	0x75, 0x74, 0x65, 0x2f, 0x70, 0x6f, 0x69, 0x6e, 0x74, 0x65, 0x72, 0x5f, 0x66, 0x6c, 0x61, 0x67
        /*0046*/ 	.byte	0x67, 0x65, 0x64, 0x2e, 0x68, 0x70, 0x70, 0x00
	.type		$str$26,@object
	.size		$str$26,($str$25 - $str$26)
$str$26:
        /*004e*/ 	.byte	0x2f, 0x74, 0x6d, 0x70, 0x2f, 0x63, 0x75, 0x74, 0x6c, 0x61, 0x73, 0x73, 0x5f, 0x73, 0x77, 0x65
        /*005e*/ 	.byte	0x65, 0x70, 0x5f, 0x73, 0x72, 0x63, 0x2f, 0x69, 0x6e, 0x63, 0x6c, 0x75, 0x64, 0x65, 0x2f, 0x63
        /*006e*/ 	.byte	0x75, 0x74, 0x65, 0x2f, 0x61, 0x74, 0x6f, 0x6d, 0x2f, 0x63, 0x6f, 0x70, 0x79, 0x5f, 0x74, 0x72
        /*007e*/ 	.byte	0x61, 0x69, 0x74, 0x73, 0x5f, 0x73, 0x6d, 0x31, 0x30, 0x30, 0x2e, 0x68, 0x70, 0x70, 0x00
	.type		$str$25,@object
	.size		$str$25,(__unnamed_1 - $str$25)
$str$25:
        /*008d*/ 	.byte	0x28, 0x28, 0x75, 0x69, 0x6e, 0x74, 0x33, 0x32, 0x5f, 0x74, 0x28, 0x74, 0x68, 0x72, 0x65, 0x61
        /*009d*/ 	.byte	0x64, 0x49, 0x64, 0x78, 0x2e, 0x78, 0x29, 0x20, 0x2f, 0x20, 0x33, 0x32, 0x29, 0x20, 0x25, 0x20
        /*00ad*/ 	.byte	0x34, 0x29, 0x20, 0x3d, 0x3d, 0x20, 0x28, 0x28, 0x28, 0x74, 0x6d, 0x65, 0x6d, 0x5f, 0x61, 0x64
        /*00bd*/ 	.byte	0x64, 0x72, 0x20, 0x3e, 0x3e, 0x20, 0x31, 0x36, 0x29, 0x20, 0x2f, 0x20, 0x33, 0x32, 0x29, 0x20
        /*00cd*/ 	.byte	0x25, 0x20, 0x34, 0x29, 0x00
	.type		__unnamed_1,@object
	.size		__unnamed_1,(__unnamed_2 - __unnamed_1)
__unnamed_1:
        /*00d2*/ 	.byte	0x61, 0x75, 0x74, 0x6f, 0x20, 0x63, 0x75, 0x74, 0x65, 0x3a, 0x3a, 0x61, 0x73, 0x5f, 0x70, 0x6f
        /* <DEDUP_REMOVED lines=24> */
        /*0262*/ 	.byte	0x3e, 0x3e, 0x3e, 0x3e, 0x5d, 0x00
	.type		__unnamed_2,@object
	.size		__unnamed_2,(.L_2 - __unnamed_2)
__unnamed_2:
        /* <DEDUP_REMOVED lines=42> */
        /*0508*/ 	.byte	0x3e, 0x3e, 0x5d, 0x00
.L_2:


//--------------------- .nv.shared._ZN7cutlass13device_kernelINS_4gemm6kernel13GemmUniversalIN4cute5tupleIJiiiiEEENS1_10collective13CollectiveMmaINS1_35MainloopSm100TmaUmmaWarpSpecializedILi10ELi2ELi4ENS5_IJNS4_1CILi2EEESB_NSA_ILi1EEEEEEEENS5_IJNSA_ILi256EEENSA_ILi64EEESG_EEENS_6half_tENS5_IJlSC_lEEESI_SJ_NS4_8TiledMMAINS4_8MMA_AtomIJNS4_26SM100_MMA_F16BF16_2x1SM_SSISI_SI_fLi256ELi64ELNS4_4UMMA5MajorE0ELSO_0ELNSN_7ScaleInE0ELSP_0EEEEEENS4_6LayoutINS5_IJSC_SC_SC_EEENS5_IJNSA_ILi0EEESU_SU_EEEEENS5_IJNS4_10UnderscoreESX_SX_EEEEENS4_28SM100_TMA_2SM_LOAD_MULTICASTENS4_14ComposedLayoutINS4_7SwizzleILi3ELi4ELi3EEENS4_18smem_ptr_flag_bitsILi16EEENSS_INS5_IJNSA_ILi8EEESG_EEENS5_IJSG_SC_EEEEEEEvNS4_8identityENS4_18SM100_TMA_2SM_LOADES1A_vS1B_EENS_8epilogue10collective18CollectiveEpilogueINS1E_23Sm100TmaWarpSpecializedILi3ELi2ELi32ELb1ELb0EEEJNS5_IJNSA_ILi128EEESG_SG_EEENS5_IJNSS_IS1J_SC_EENSS_INSA_ILi32EEESC_EEEEESI_SJ_SI_SJ_NS1E_6fusion15FusionCallbacksIS1I_NS1P_17LinearCombinationISI_fSI_fLNS_15FloatRoundStyleE2EEES1K_S1O_JEEENS4_5SM1004TMEM4LOAD26SM100_TMEM_LOAD_32dp32b32xENS4_13SM90_TMA_LOADENS11_INS12_ILi2ELi4ELi3EEES15_NSS_INS5_IJS16_S1M_EEENS5_IJS1M_SC_EEEEEEENS4_39AutoVectorizingCopyWithAssumedAlignmentILi128EEENS4_14SM90_TMA_STOREES24_S26_S26_EEEvvEEEEvNT_6ParamsE --------------------------
	.section	.nv.shared._ZN7cutlass13device_kernelINS_4gemm6kernel13GemmUniversalIN4cute5tupleIJiiiiEEENS1_10collective13CollectiveMmaINS1_35MainloopSm100TmaUmmaWarpSpecializedILi10ELi2ELi4ENS5_IJNS4_1CILi2EEESB_NSA_ILi1EEEEEEEENS5_IJNSA_ILi256EEENSA_ILi64EEESG_EEENS_6half_tENS5_IJlSC_lEEESI_SJ_NS4_8TiledMMAINS4_8MMA_AtomIJNS4_26SM100_MMA_F16BF16_2x1SM_SSISI_SI_fLi256ELi64ELNS4_4UMMA5MajorE0ELSO_0ELNSN_7ScaleInE0ELSP_0EEEEEENS4_6LayoutINS5_IJSC_SC_SC_EEENS5_IJNSA_ILi0EEESU_SU_EEEEENS5_IJNS4_10UnderscoreESX_SX_EEEEENS4_28SM100_TMA_2SM_LOAD_MULTICASTENS4_14ComposedLayoutINS4_7SwizzleILi3ELi4ELi3EEENS4_18smem_ptr_flag_bitsILi16EEENSS_INS5_IJNSA_ILi8EEESG_EEENS5_IJSG_SC_EEEEEEEvNS4_8identityENS4_18SM100_TMA_2SM_LOADES1A_vS1B_EENS_8epilogue10collective18CollectiveEpilogueINS1E_23Sm100TmaWarpSpecializedILi3ELi2ELi32ELb1ELb0EEEJNS5_IJNSA_ILi128EEESG_SG_EEENS5_IJNSS_IS1J_SC_EENSS_INSA_ILi32EEESC_EEEEESI_SJ_SI_SJ_NS1E_6fusion15FusionCallbacksIS1I_NS1P_17LinearCombinationISI_fSI_fLNS_15FloatRoundStyleE2EEES1K_S1O_JEEENS4_5SM1004TMEM4LOAD26SM100_TMEM_LOAD_32dp32b32xENS4_13SM90_TMA_LOADENS11_INS12_ILi2ELi4ELi3EEES15_NSS_INS5_IJS16_S1M_EEENS5_IJS1M_SC_EEEEEEENS4_39AutoVectorizingCopyWithAssumedAlignmentILi128EEENS4_14SM90_TMA_STOREES24_S26_S26_EEEvvEEEEvNT_6ParamsE,"aw",@nobits
	.sectionflags	@""
	.align	16
	.zero		1024


//--------------------- .nv.shared.reserved.0     --------------------------
	.section	.nv.shared.reserved.0,"aw",@nobits
	.weak		__nv_reservedSMEM_offset_0_alias
	.size		__nv_reservedSMEM_offset_0_alias, 0, 64
	.other		__nv_reservedSMEM_offset_0_alias,@"STO_CUDA_RESERVED_SHARED STV_DEFAULT"
__nv_reservedSMEM_offset_0_alias:
	.zero		0
.nv.shared.reserved.0:
	.zero		64
	.weak		__nv_reservedSMEM_tcgen05_partition
	.type		__nv_reservedSMEM_tcgen05_partition,@object
	.size		__nv_reservedSMEM_tcgen05_partition,(.L_0 - __nv_reservedSMEM_tcgen05_partition)
__nv_reservedSMEM_tcgen05_partition:
	.zero		32
.L_0:


//--------------------- .nv.global                --------------------------
	.section	.nv.global,"aw",@nobits
.nv.global:
	.type		_ZN40_INTERNAL_862a42e5_4_k_cu_0ae17c37_218384cute1_E,@object
	.size		_ZN40_INTERNAL_862a42e5_4_k_cu_0ae17c37_218384cute1_E,(_ZN40_INTERNAL_862a42e5_4_k_cu_0ae17c37_218384cuda3std3__45__cpo6cbeginE - _ZN40_INTERNAL_862a42e5_4_k_cu_0ae17c37_218384cute1_E)
_ZN40_INTERNAL_862a42e5_4_k_cu_0ae17c37_218384cute1_E:
	.zero		1
	.type		_ZN40_INTERNAL_862a42e5_4_k_cu_0ae17c37_218384cuda3std3__45__cpo6cbeginE,@object
	.size		_ZN40_INTERNAL_862a42e5_4_k_cu_0ae17c37_218384cuda3std3__45__cpo6cbeginE,(_ZN40_INTERNAL_862a42e5_4_k_cu_0ae17c37_218384cuda3std3__48in_placeE - _ZN40_INTERNAL_862a42e5_4_k_cu_0ae17c37_218384cuda3std3__45__cpo6cbeginE)
_ZN40_INTERNAL_862a42e5_4_k_cu_0ae17c37_218384cuda3std3__45__cpo6cbeginE:
	.zero		1
	.type		_ZN40_INTERNAL_862a42e5_4_k_cu_0ae17c37_218384cuda3std3__48in_placeE,@object
	.size		_ZN40_INTERNAL_862a42e5_4_k_cu_0ae17c37_218384cuda3std3__48in_placeE,(_ZN40_INTERNAL_862a42e5_4_k_cu_0ae17c37_218384cuda3std6ranges3__45__cpo9iter_moveE - _ZN40_INTERNAL_862a42e5_4_k_cu_0ae17c37_218384cuda3std3__48in_placeE)
_ZN40_INTERNAL_862a42e5_4_k_cu_0ae17c37_218384cuda3std3__48in_placeE:
	.zero		1
	.type		_ZN40_INTERNAL_862a42e5_4_k_cu_0ae17c37_218384cuda3std6ranges3__45__cpo9iter_moveE,@object
	.size		_ZN40_INTERNAL_862a42e5_4_k_cu_0ae17c37_218384cuda3std6ranges3__45__cpo9iter_moveE,(_ZN40_INTERNAL_862a42e5_4_k_cu_0ae17c37_218384cuda3std3__45__cpo5beginE - _ZN40_INTERNAL_862a42e5_4_k_cu_0ae17c37_218384cuda3std6ranges3__45__cpo9iter_moveE)
_ZN40_INTERNAL_862a42e5_4_k_cu_0ae17c37_218384cuda3std6ranges3__45__cpo9iter_moveE:
	.zero		1
	.type		_ZN40_INTERNAL_862a42e5_4_k_cu_0ae17c37_218384cuda3std3__45__cpo5beginE,@object
	.size		_ZN40_INTERNAL_862a42e5_4_k_cu_0ae17c37_218384cuda3std3__45__cpo5beginE,(_ZN40_INTERNAL_862a42e5_4_k_cu_0ae17c37_218384cuda3std3__442_GLOBAL__N__862a42e5_4_k_cu_0ae17c37_218386ignoreE - _ZN40_INTERNAL_862a42e5_4_k_cu_0ae17c37_218384cuda3std3__45__cpo5beginE)
_ZN40_INTERNAL_862a42e5_4_k_cu_0ae17c37_218384cuda3std3__45__cpo5beginE:
	.zero		1
	.type		_ZN40_INTERNAL_862a42e5_4_k_cu_0ae17c37_218384cuda3std3__442_GLOBAL__N__862a42e5_4_k_cu_0ae17c37_218386ignoreE,@object
	.size		_ZN40_INTERNAL_862a42e5_4_k_cu_0ae17c37_218384cuda3std3__442_GLOBAL__N__862a42e5_4_k_cu_0ae17c37_218386ignoreE,(_ZN40_INTERNAL_862a42e5_4_k_cu_0ae17c37_218384cute7productE - _ZN40_INTERNAL_862a42e5_4_k_cu_0ae17c37_218384cuda3std3__442_GLOBAL__N__862a42e5_4_k_cu_0ae17c37_218386ignoreE)
_ZN40_INTERNAL_862a42e5_4_k_cu_0ae17c37_218384cuda3std3__442_GLOBAL__N__862a42e5_4_k_cu_0ae17c37_218386ignoreE:
	.zero		1
	.type		_ZN40_INTERNAL_862a42e5_4_k_cu_0ae17c37_218384cute7productE,@object
	.size		_ZN40_INTERNAL_862a42e5_4_k_cu_0ae17c37_218384cute7productE,(_ZN40_INTERNAL_862a42e5_4_k_cu_0ae17c37_218384cuda3std3__45__cpo3endE - _ZN40_INTERNAL_862a42e5_4_k_cu_0ae17c37_218384cute7productE)
_ZN40_INTERNAL_862a42e5_4_k_cu_0ae17c37_218384cute7productE:
	.zero		1
	.type		_ZN40_INTERNAL_862a42e5_4_k_cu_0ae17c37_218384cuda3std3__45__cpo3endE,@object
	.size		_ZN40_INTERNAL_862a42e5_4_k_cu_0ae17c37_218384cuda3std3__45__cpo3endE,(_ZN40_INTERNAL_862a42e5_4_k_cu_0ae17c37_218384cuda3std3__419piecewise_constructE - _ZN40_INTERNAL_862a42e5_4_k_cu_0ae17c37_218384cuda3std3__45__cpo3endE)
_ZN40_INTERNAL_862a42e5_4_k_cu_0ae17c37_218384cuda3std3__45__cpo3endE:
	.zero		1
	.type		_ZN40_INTERNAL_862a42e5_4_k_cu_0ae17c37_218384cuda3std3__419piecewise_constructE,@object
	.size		_ZN40_INTERNAL_862a42e5_4_k_cu_0ae17c37_218384cuda3std3__419piecewise_constructE,(_ZN40_INTERNAL_862a42e5_4_k_cu_0ae17c37_218384cuda3std3__45__cpo4cendE - _ZN40_INTERNAL_862a42e5_4_k_cu_0ae17c37_218384cuda3std3__419piecewise_constructE)
_ZN40_INTERNAL_862a42e5_4_k_cu_0ae17c37_218384cuda3std3__419piecewise_constructE:
	.zero		1
	.type		_ZN40_INTERNAL_862a42e5_4_k_cu_0ae17c37_218384cuda3std3__45__cpo4cendE,@object
	.size		_ZN40_INTERNAL_862a42e5_4_k_cu_0ae17c37_218384cuda3std3__45__cpo4cendE,(_ZN40_INTERNAL_862a42e5_4_k_cu_0ae17c37_218384cuda3std6ranges3__45__cpo4swapE - _ZN40_INTERNAL_862a42e5_4_k_cu_0ae17c37_218384cuda3std3__45__cpo4cendE)
_ZN40_INTERNAL_862a42e5_4_k_cu_0ae17c37_218384cuda3std3__45__cpo4cendE:
	.zero		1
	.type		_ZN40_INTERNAL_862a42e5_4_k_cu_0ae17c37_218384cuda3std6ranges3__45__cpo4swapE,@object
	.size		_ZN40_INTERNAL_862a42e5_4_k_cu_0ae17c37_218384cuda3std6ranges3__45__cpo4swapE,(.L_10 - _ZN40_INTERNAL_862a42e5_4_k_cu_0ae17c37_218384cuda3std6ranges3__45__cpo4swapE)
_ZN40_INTERNAL_862a42e5_4_k_cu_0ae17c37_218384cuda3std6ranges3__45__cpo4swapE:
	.zero		1
.L_10:


//--------------------- .nv.constant0._ZN7cutlass13device_kernelINS_4gemm6kernel13GemmUniversalIN4cute5tupleIJiiiiEEENS1_10collective13CollectiveMmaINS1_35MainloopSm100TmaUmmaWarpSpecializedILi10ELi2ELi4ENS5_IJNS4_1CILi2EEESB_NSA_ILi1EEEEEEEENS5_IJNSA_ILi256EEENSA_ILi64EEESG_EEENS_6half_tENS5_IJlSC_lEEESI_SJ_NS4_8TiledMMAINS4_8MMA_AtomIJNS4_26SM100_MMA_F16BF16_2x1SM_SSISI_SI_fLi256ELi64ELNS4_4UMMA5MajorE0ELSO_0ELNSN_7ScaleInE0ELSP_0EEEEEENS4_6LayoutINS5_IJSC_SC_SC_EEENS5_IJNSA_ILi0EEESU_SU_EEEEENS5_IJNS4_10UnderscoreESX_SX_EEEEENS4_28SM100_TMA_2SM_LOAD_MULTICASTENS4_14ComposedLayoutINS4_7SwizzleILi3ELi4ELi3EEENS4_18smem_ptr_flag_bitsILi16EEENSS_INS5_IJNSA_ILi8EEESG_EEENS5_IJSG_SC_EEEEEEEvNS4_8identityENS4_18SM100_TMA_2SM_LOADES1A_vS1B_EENS_8epilogue10collective18CollectiveEpilogueINS1E_23Sm100TmaWarpSpecializedILi3ELi2ELi32ELb1ELb0EEEJNS5_IJNSA_ILi128EEESG_SG_EEENS5_IJNSS_IS1J_SC_EENSS_INSA_ILi32EEESC_EEEEESI_SJ_SI_SJ_NS1E_6fusion15FusionCallbacksIS1I_NS1P_17LinearCombinationISI_fSI_fLNS_15FloatRoundStyleE2EEES1K_S1O_JEEENS4_5SM1004TMEM4LOAD26SM100_TMEM_LOAD_32dp32b32xENS4_13SM90_TMA_LOADENS11_INS12_ILi2ELi4ELi3EEES15_NSS_INS5_IJS16_S1M_EEENS5_IJS1M_SC_EEEEEEENS4_39AutoVectorizingCopyWithAssumedAlignmentILi128EEENS4_14SM90_TMA_STOREES24_S26_S26_EEEvvEEEEvNT_6ParamsE --------------------------
	.section	.nv.constant0._ZN7cutlass13device_kernelINS_4gemm6kernel13GemmUniversalIN4cute5tupleIJiiiiEEENS1_10collective13CollectiveMmaINS1_35MainloopSm100TmaUmmaWarpSpecializedILi10ELi2ELi4ENS5_IJNS4_1CILi2EEESB_NSA_ILi1EEEEEEEENS5_IJNSA_ILi256EEENSA_ILi64EEESG_EEENS_6half_tENS5_IJlSC_lEEESI_SJ_NS4_8TiledMMAINS4_8MMA_AtomIJNS4_26SM100_MMA_F16BF16_2x1SM_SSISI_SI_fLi256ELi64ELNS4_4UMMA5MajorE0ELSO_0ELNSN_7ScaleInE0ELSP_0EEEEEENS4_6LayoutINS5_IJSC_SC_SC_EEENS5_IJNSA_ILi0EEESU_SU_EEEEENS5_IJNS4_10UnderscoreESX_SX_EEEEENS4_28SM100_TMA_2SM_LOAD_MULTICASTENS4_14ComposedLayoutINS4_7SwizzleILi3ELi4ELi3EEENS4_18smem_ptr_flag_bitsILi16EEENSS_INS5_IJNSA_ILi8EEESG_EEENS5_IJSG_SC_EEEEEEEvNS4_8identityENS4_18SM100_TMA_2SM_LOADES1A_vS1B_EENS_8epilogue10collective18CollectiveEpilogueINS1E_23Sm100TmaWarpSpecializedILi3ELi2ELi32ELb1ELb0EEEJNS5_IJNSA_ILi128EEESG_SG_EEENS5_IJNSS_IS1J_SC_EENSS_INSA_ILi32EEESC_EEEEESI_SJ_SI_SJ_NS1E_6fusion15FusionCallbacksIS1I_NS1P_17LinearCombinationISI_fSI_fLNS_15FloatRoundStyleE2EEES1K_S1O_JEEENS4_5SM1004TMEM4LOAD26SM100_TMEM_LOAD_32dp32b32xENS4_13SM90_TMA_LOADENS11_INS12_ILi2ELi4ELi3EEES15_NSS_INS5_IJS16_S1M_EEENS5_IJS1M_SC_EEEEEEENS4_39AutoVectorizingCopyWithAssumedAlignmentILi128EEENS4_14SM90_TMA_STOREES24_S26_S26_EEEvvEEEEvNT_6ParamsE,"a",@progbits
	.sectionflags	@""
	.align	4
.nv.constant0._ZN7cutlass13device_kernelINS_4gemm6kernel13GemmUniversalIN4cute5tupleIJiiiiEEENS1_10collective13CollectiveMmaINS1_35MainloopSm100TmaUmmaWarpSpecializedILi10ELi2ELi4ENS5_IJNS4_1CILi2EEESB_NSA_ILi1EEEEEEEENS5_IJNSA_ILi256EEENSA_ILi64EEESG_EEENS_6half_tENS5_IJlSC_lEEESI_SJ_NS4_8TiledMMAINS4_8MMA_AtomIJNS4_26SM100_MMA_F16BF16_2x1SM_SSISI_SI_fLi256ELi64ELNS4_4UMMA5MajorE0ELSO_0ELNSN_7ScaleInE0ELSP_0EEEEEENS4_6LayoutINS5_IJSC_SC_SC_EEENS5_IJNSA_ILi0EEESU_SU_EEEEENS5_IJNS4_10UnderscoreESX_SX_EEEEENS4_28SM100_TMA_2SM_LOAD_MULTICASTENS4_14ComposedLayoutINS4_7SwizzleILi3ELi4ELi3EEENS4_18smem_ptr_flag_bitsILi16EEENSS_INS5_IJNSA_ILi8EEESG_EEENS5_IJSG_SC_EEEEEEEvNS4_8identityENS4_18SM100_TMA_2SM_LOADES1A_vS1B_EENS_8epilogue10collective18CollectiveEpilogueINS1E_23Sm100TmaWarpSpecializedILi3ELi2ELi32ELb1ELb0EEEJNS5_IJNSA_ILi128EEESG_SG_EEENS5_IJNSS_IS1J_SC_EENSS_INSA_ILi32EEESC_EEEEESI_SJ_SI_SJ_NS1E_6fusion15FusionCallbacksIS1I_NS1P_17LinearCombinationISI_fSI_fLNS_15FloatRoundStyleE2EEES1K_S1O_JEEENS4_5SM1004TMEM4LOAD26SM100_TMEM_LOAD_32dp32b32xENS4_13SM90_TMA_LOADENS11_INS12_ILi2ELi4ELi3EEES15_NSS_INS5_IJS16_S1M_EEENS5_IJS1M_SC_EEEEEEENS4_39AutoVectorizingCopyWithAssumedAlignmentILi128EEENS4_14SM90_TMA_STOREES24_S26_S26_EEEvvEEEEvNT_6ParamsE:
	.zero		2944


//--------------------- SYMBOLS --------------------------

	.type		.nv.reservedSmem.offset0,@object
	.size		.nv.reservedSmem.offset0,0x4
	.type		.nv.reservedSmem.cap,@object
	.size		.nv.reservedSmem.cap,0x4
	.type		__assertfail,@function
